//
// Generated by NVIDIA NVVM Compiler
//
// Compiler Build ID: CL-36424714
// Cuda compilation tools, release 13.0, V13.0.88
// Based on NVVM 20.0.0
//

.version 9.0
.target sm_100
.address_size 64

	// .globl	_Z9first_jjbPfS_S_S_iiiiii

.visible .entry _Z9first_jjbPfS_S_S_iiiiii(
	.param .u64 .ptr .align 1 _Z9first_jjbPfS_S_S_iiiiii_param_0,
	.param .u64 .ptr .align 1 _Z9first_jjbPfS_S_S_iiiiii_param_1,
	.param .u64 .ptr .align 1 _Z9first_jjbPfS_S_S_iiiiii_param_2,
	.param .u64 .ptr .align 1 _Z9first_jjbPfS_S_S_iiiiii_param_3,
	.param .u32 _Z9first_jjbPfS_S_S_iiiiii_param_4,
	.param .u32 _Z9first_jjbPfS_S_S_iiiiii_param_5,
	.param .u32 _Z9first_jjbPfS_S_S_iiiiii_param_6,
	.param .u32 _Z9first_jjbPfS_S_S_iiiiii_param_7,
	.param .u32 _Z9first_jjbPfS_S_S_iiiiii_param_8,
	.param .u32 _Z9first_jjbPfS_S_S_iiiiii_param_9
)
{
	.reg .pred 	%p<18>;
	.reg .b32 	%r<176>;
	.reg .b32 	%f<80>;
	.reg .b64 	%rd<54>;

	ld.param.u64 	%rd6, [_Z9first_jjbPfS_S_S_iiiiii_param_1];
	ld.param.u64 	%rd7, [_Z9first_jjbPfS_S_S_iiiiii_param_2];
	ld.param.u32 	%r83, [_Z9first_jjbPfS_S_S_iiiiii_param_4];
	ld.param.u32 	%r87, [_Z9first_jjbPfS_S_S_iiiiii_param_5];
	ld.param.u32 	%r88, [_Z9first_jjbPfS_S_S_iiiiii_param_6];
	ld.param.u32 	%r84, [_Z9first_jjbPfS_S_S_iiiiii_param_7];
	ld.param.u32 	%r85, [_Z9first_jjbPfS_S_S_iiiiii_param_8];
	ld.param.u32 	%r86, [_Z9first_jjbPfS_S_S_iiiiii_param_9];
	cvta.to.global.u64 	%rd1, %rd7;
	cvta.to.global.u64 	%rd2, %rd6;
	mov.u32 	%r1, %ctaid.x;
	mov.u32 	%r89, %ctaid.y;
	mov.u32 	%r90, %ctaid.z;
	mov.u32 	%r91, %tid.x;
	mov.u32 	%r92, %tid.y;
	mov.u32 	%r93, %ntid.x;
	mad.lo.s32 	%r94, %r93, %r89, %r91;
	mov.u32 	%r95, %ntid.y;
	mad.lo.s32 	%r2, %r95, %r90, %r92;
	mad.lo.s32 	%r96, %r87, %r1, %r94;
	mul.lo.s32 	%r3, %r96, %r87;
	mul.lo.s32 	%r4, %r88, %r94;
	sub.s32 	%r97, %r4, %r84;
	mul.lo.s32 	%r5, %r83, 3;
	mul.lo.s32 	%r98, %r5, %r97;
	max.s32 	%r6, %r98, 0;
	mul.lo.s32 	%r7, %r88, %r2;
	sub.s32 	%r99, %r7, %r84;
	mul.lo.s32 	%r100, %r99, 3;
	max.s32 	%r8, %r100, 0;
	setp.lt.s32 	%p1, %r4, %r84;
	sub.s32 	%r101, %r84, %r4;
	selp.b32 	%r9, %r101, 0, %p1;
	sub.s32 	%r159, %r85, %r9;
	sub.s32 	%r11, %r87, %r84;
	setp.lt.s32 	%p2, %r94, %r11;
	@%p2 bra 	$L__BB0_2;
	div.s32 	%r102, %r6, %r5;
	sub.s32 	%r159, %r83, %r102;
$L__BB0_2:
	setp.gt.s32 	%p3, %r84, %r7;
	sub.s32 	%r103, %r84, %r7;
	selp.b32 	%r14, %r103, 0, %p3;
	sub.s32 	%r160, %r85, %r14;
	setp.lt.s32 	%p4, %r2, %r11;
	@%p4 bra 	$L__BB0_4;
	mul.hi.u32 	%r104, %r8, 1431655766;
	sub.s32 	%r160, %r83, %r104;
$L__BB0_4:
	setp.lt.s32 	%p5, %r159, 1;
	mov.f32 	%f78, 0f00000000;
	@%p5 bra 	$L__BB0_9;
	setp.lt.s32 	%p6, %r86, 1;
	add.s32 	%r18, %r6, %r8;
	mul.lo.s32 	%r19, %r86, %r1;
	@%p6 bra 	$L__BB0_9;
	and.b32  	%r20, %r86, 7;
	and.b32  	%r21, %r86, 2147483640;
	and.b32  	%r22, %r86, 1;
	neg.s32 	%r23, %r21;
	max.s32 	%r106, %r84, %r7;
	sub.s32 	%r24, %r106, %r7;
	max.s32 	%r107, %r84, %r4;
	mul.lo.s32 	%r108, %r19, %r85;
	add.s32 	%r109, %r108, %r85;
	add.s32 	%r110, %r107, %r109;
	sub.s32 	%r25, %r110, %r4;
	mul.lo.s32 	%r111, %r85, %r85;
	shl.b32 	%r26, %r111, 3;
	add.s32 	%r112, %r19, 2;
	mad.lo.s32 	%r113, %r85, %r112, %r107;
	sub.s32 	%r27, %r113, %r4;
	add.s32 	%r114, %r19, 3;
	mad.lo.s32 	%r115, %r85, %r114, %r107;
	sub.s32 	%r28, %r115, %r4;
	add.s32 	%r116, %r19, 4;
	mad.lo.s32 	%r117, %r85, %r116, %r107;
	sub.s32 	%r29, %r117, %r4;
	add.s32 	%r118, %r19, 5;
	mad.lo.s32 	%r119, %r85, %r118, %r107;
	sub.s32 	%r30, %r119, %r4;
	add.s32 	%r120, %r19, 6;
	mad.lo.s32 	%r121, %r85, %r120, %r107;
	sub.s32 	%r31, %r121, %r4;
	add.s32 	%r122, %r19, 7;
	mad.lo.s32 	%r123, %r85, %r122, %r107;
	sub.s32 	%r32, %r123, %r4;
	add.s32 	%r124, %r107, %r108;
	sub.s32 	%r33, %r124, %r4;
	add.s64 	%rd3, %rd2, 16;
	mov.f32 	%f78, 0f00000000;
	mov.b32 	%r161, 0;
$L__BB0_7:
	setp.gt.s32 	%p7, %r160, 0;
	@%p7 bra 	$L__BB0_10;
$L__BB0_8:
	add.s32 	%r161, %r161, 1;
	setp.eq.s32 	%p16, %r161, %r159;
	@%p16 bra 	$L__BB0_9;
	bra.uni 	$L__BB0_7;
$L__BB0_9:
	ld.param.u64 	%rd53, [_Z9first_jjbPfS_S_S_iiiiii_param_3];
	ld.param.u64 	%rd52, [_Z9first_jjbPfS_S_S_iiiiii_param_0];
	cvta.to.global.u64 	%rd46, %rd52;
	cvta.to.global.u64 	%rd47, %rd53;
	mul.wide.u32 	%rd48, %r1, 4;
	add.s64 	%rd49, %rd46, %rd48;
	ld.global.f32 	%f64, [%rd49];
	add.f32 	%f65, %f78, %f64;
	setp.lt.f32 	%p17, %f65, 0f00000000;
	selp.f32 	%f66, 0f00000000, %f65, %p17;
	add.s32 	%r158, %r3, %r2;
	mul.wide.s32 	%rd50, %r158, 4;
	add.s64 	%rd51, %rd47, %rd50;
	st.global.f32 	[%rd51], %f66;
	ret;
$L__BB0_10:
	mul.lo.s32 	%r36, %r161, %r83;
	add.s32 	%r37, %r161, %r9;
	add.s32 	%r126, %r25, %r161;
	mad.lo.s32 	%r38, %r85, %r126, %r24;
	add.s32 	%r127, %r27, %r161;
	mad.lo.s32 	%r39, %r85, %r127, %r24;
	add.s32 	%r128, %r28, %r161;
	mad.lo.s32 	%r40, %r85, %r128, %r24;
	add.s32 	%r129, %r29, %r161;
	mad.lo.s32 	%r41, %r85, %r129, %r24;
	add.s32 	%r130, %r30, %r161;
	mad.lo.s32 	%r42, %r85, %r130, %r24;
	add.s32 	%r131, %r31, %r161;
	mad.lo.s32 	%r43, %r85, %r131, %r24;
	add.s32 	%r132, %r32, %r161;
	mad.lo.s32 	%r44, %r85, %r132, %r24;
	add.s32 	%r133, %r33, %r161;
	mad.lo.s32 	%r45, %r85, %r133, %r24;
	mov.b32 	%r162, 0;
$L__BB0_11:
	setp.lt.u32 	%p8, %r86, 8;
	add.s32 	%r135, %r162, %r36;
	mad.lo.s32 	%r47, %r135, %r86, %r18;
	add.s32 	%r48, %r162, %r14;
	mov.b32 	%r174, 0;
	@%p8 bra 	$L__BB0_14;
	add.s32 	%r171, %r38, %r162;
	add.s32 	%r170, %r39, %r162;
	add.s32 	%r169, %r40, %r162;
	add.s32 	%r168, %r41, %r162;
	add.s32 	%r167, %r42, %r162;
	add.s32 	%r166, %r43, %r162;
	add.s32 	%r165, %r44, %r162;
	add.s32 	%r164, %r45, %r162;
	mov.u32 	%r163, %r47;
	mov.u32 	%r172, %r23;
$L__BB0_13:
	.pragma "nounroll";
	mul.wide.s32 	%rd8, %r163, 4;
	add.s64 	%rd9, %rd3, %rd8;
	ld.global.f32 	%f21, [%rd9+-16];
	mul.wide.s32 	%rd10, %r164, 4;
	add.s64 	%rd11, %rd1, %rd10;
	ld.global.f32 	%f22, [%rd11];
	fma.rn.f32 	%f23, %f21, %f22, %f78;
	ld.global.f32 	%f24, [%rd9+-12];
	mul.wide.s32 	%rd12, %r171, 4;
	add.s64 	%rd13, %rd1, %rd12;
	ld.global.f32 	%f25, [%rd13];
	fma.rn.f32 	%f26, %f24, %f25, %f23;
	ld.global.f32 	%f27, [%rd9+-8];
	mul.wide.s32 	%rd14, %r170, 4;
	add.s64 	%rd15, %rd1, %rd14;
	ld.global.f32 	%f28, [%rd15];
	fma.rn.f32 	%f29, %f27, %f28, %f26;
	ld.global.f32 	%f30, [%rd9+-4];
	mul.wide.s32 	%rd16, %r169, 4;
	add.s64 	%rd17, %rd1, %rd16;
	ld.global.f32 	%f31, [%rd17];
	fma.rn.f32 	%f32, %f30, %f31, %f29;
	ld.global.f32 	%f33, [%rd9];
	mul.wide.s32 	%rd18, %r168, 4;
	add.s64 	%rd19, %rd1, %rd18;
	ld.global.f32 	%f34, [%rd19];
	fma.rn.f32 	%f35, %f33, %f34, %f32;
	ld.global.f32 	%f36, [%rd9+4];
	mul.wide.s32 	%rd20, %r167, 4;
	add.s64 	%rd21, %rd1, %rd20;
	ld.global.f32 	%f37, [%rd21];
	fma.rn.f32 	%f38, %f36, %f37, %f35;
	ld.global.f32 	%f39, [%rd9+8];
	mul.wide.s32 	%rd22, %r166, 4;
	add.s64 	%rd23, %rd1, %rd22;
	ld.global.f32 	%f40, [%rd23];
	fma.rn.f32 	%f41, %f39, %f40, %f38;
	ld.global.f32 	%f42, [%rd9+12];
	mul.wide.s32 	%rd24, %r165, 4;
	add.s64 	%rd25, %rd1, %rd24;
	ld.global.f32 	%f43, [%rd25];
	fma.rn.f32 	%f78, %f42, %f43, %f41;
	add.s32 	%r172, %r172, 8;
	add.s32 	%r171, %r171, %r26;
	add.s32 	%r170, %r170, %r26;
	add.s32 	%r169, %r169, %r26;
	add.s32 	%r168, %r168, %r26;
	add.s32 	%r167, %r167, %r26;
	add.s32 	%r166, %r166, %r26;
	add.s32 	%r165, %r165, %r26;
	add.s32 	%r164, %r164, %r26;
	add.s32 	%r163, %r163, 8;
	setp.ne.s32 	%p9, %r172, 0;
	mov.u32 	%r174, %r21;
	@%p9 bra 	$L__BB0_13;
$L__BB0_14:
	setp.eq.s32 	%p10, %r20, 0;
	@%p10 bra 	$L__BB0_22;
	add.s32 	%r136, %r20, -1;
	setp.lt.u32 	%p11, %r136, 3;
	@%p11 bra 	$L__BB0_17;
	add.s32 	%r137, %r47, %r174;
	mul.wide.s32 	%rd26, %r137, 4;
	add.s64 	%rd27, %rd2, %rd26;
	ld.global.f32 	%f45, [%rd27];
	add.s32 	%r138, %r174, %r19;
	mad.lo.s32 	%r139, %r138, %r85, %r37;
	mad.lo.s32 	%r140, %r139, %r85, %r48;
	mul.wide.s32 	%rd28, %r140, 4;
	add.s64 	%rd29, %rd1, %rd28;
	ld.global.f32 	%f46, [%rd29];
	fma.rn.f32 	%f47, %f45, %f46, %f78;
	ld.global.f32 	%f48, [%rd27+4];
	add.s32 	%r141, %r139, %r85;
	mad.lo.s32 	%r142, %r141, %r85, %r48;
	mul.wide.s32 	%rd30, %r142, 4;
	add.s64 	%rd31, %rd1, %rd30;
	ld.global.f32 	%f49, [%rd31];
	fma.rn.f32 	%f50, %f48, %f49, %f47;
	ld.global.f32 	%f51, [%rd27+8];
	add.s32 	%r143, %r141, %r85;
	mad.lo.s32 	%r144, %r143, %r85, %r48;
	mul.wide.s32 	%rd32, %r144, 4;
	add.s64 	%rd33, %rd1, %rd32;
	ld.global.f32 	%f52, [%rd33];
	fma.rn.f32 	%f53, %f51, %f52, %f50;
	ld.global.f32 	%f54, [%rd27+12];
	add.s32 	%r145, %r143, %r85;
	mad.lo.s32 	%r146, %r145, %r85, %r48;
	mul.wide.s32 	%rd34, %r146, 4;
	add.s64 	%rd35, %rd1, %rd34;
	ld.global.f32 	%f55, [%rd35];
	fma.rn.f32 	%f78, %f54, %f55, %f53;
	add.s32 	%r174, %r174, 4;
$L__BB0_17:
	and.b32  	%r147, %r86, 3;
	setp.eq.s32 	%p12, %r147, 0;
	@%p12 bra 	$L__BB0_22;
	setp.eq.s32 	%p13, %r147, 1;
	@%p13 bra 	$L__BB0_20;
	add.s32 	%r148, %r47, %r174;
	mul.wide.s32 	%rd36, %r148, 4;
	add.s64 	%rd37, %rd2, %rd36;
	ld.global.f32 	%f57, [%rd37];
	add.s32 	%r149, %r174, %r19;
	mad.lo.s32 	%r150, %r149, %r85, %r37;
	mad.lo.s32 	%r151, %r150, %r85, %r48;
	mul.wide.s32 	%rd38, %r151, 4;
	add.s64 	%rd39, %rd1, %rd38;
	ld.global.f32 	%f58, [%rd39];
	fma.rn.f32 	%f59, %f57, %f58, %f78;
	ld.global.f32 	%f60, [%rd37+4];
	add.s32 	%r152, %r150, %r85;
	mad.lo.s32 	%r153, %r152, %r85, %r48;
	mul.wide.s32 	%rd40, %r153, 4;
	add.s64 	%rd41, %rd1, %rd40;
	ld.global.f32 	%f61, [%rd41];
	fma.rn.f32 	%f78, %f60, %f61, %f59;
	add.s32 	%r174, %r174, 2;
$L__BB0_20:
	setp.eq.s32 	%p14, %r22, 0;
	@%p14 bra 	$L__BB0_22;
	add.s32 	%r154, %r47, %r174;
	mul.wide.s32 	%rd42, %r154, 4;
	add.s64 	%rd43, %rd2, %rd42;
	ld.global.f32 	%f62, [%rd43];
	add.s32 	%r155, %r174, %r19;
	mad.lo.s32 	%r156, %r155, %r85, %r37;
	mad.lo.s32 	%r157, %r156, %r85, %r48;
	mul.wide.s32 	%rd44, %r157, 4;
	add.s64 	%rd45, %rd1, %rd44;
	ld.global.f32 	%f63, [%rd45];
	fma.rn.f32 	%f78, %f62, %f63, %f78;
$L__BB0_22:
	add.s32 	%r162, %r162, 1;
	setp.eq.s32 	%p15, %r162, %r160;
	@%p15 bra 	$L__BB0_8;
	bra.uni 	$L__BB0_11;

}
	// .globl	_Z8conv_jjbPfS_S_S_iiiiii
.visible .entry _Z8conv_jjbPfS_S_S_iiiiii(
	.param .u64 .ptr .align 1 _Z8conv_jjbPfS_S_S_iiiiii_param_0,
	.param .u64 .ptr .align 1 _Z8conv_jjbPfS_S_S_iiiiii_param_1,
	.param .u64 .ptr .align 1 _Z8conv_jjbPfS_S_S_iiiiii_param_2,
	.param .u64 .ptr .align 1 _Z8conv_jjbPfS_S_S_iiiiii_param_3,
	.param .u32 _Z8conv_jjbPfS_S_S_iiiiii_param_4,
	.param .u32 _Z8conv_jjbPfS_S_S_iiiiii_param_5,
	.param .u32 _Z8conv_jjbPfS_S_S_iiiiii_param_6,
	.param .u32 _Z8conv_jjbPfS_S_S_iiiiii_param_7,
	.param .u32 _Z8conv_jjbPfS_S_S_iiiiii_param_8,
	.param .u32 _Z8conv_jjbPfS_S_S_iiiiii_param_9
)
{
	.reg .pred 	%p<21>;
	.reg .b32 	%r<92>;
	.reg .b32 	%f<126>;
	.reg .b64 	%rd<31>;

	ld.param.u64 	%rd7, [_Z8conv_jjbPfS_S_S_iiiiii_param_0];
	ld.param.u64 	%rd9, [_Z8conv_jjbPfS_S_S_iiiiii_param_1];
	ld.param.u64 	%rd10, [_Z8conv_jjbPfS_S_S_iiiiii_param_2];
	ld.param.u64 	%rd8, [_Z8conv_jjbPfS_S_S_iiiiii_param_3];
	ld.param.u32 	%r43, [_Z8conv_jjbPfS_S_S_iiiiii_param_4];
	ld.param.u32 	%r47, [_Z8conv_jjbPfS_S_S_iiiiii_param_5];
	ld.param.u32 	%r48, [_Z8conv_jjbPfS_S_S_iiiiii_param_6];
	ld.param.u32 	%r44, [_Z8conv_jjbPfS_S_S_iiiiii_param_7];
	ld.param.u32 	%r45, [_Z8conv_jjbPfS_S_S_iiiiii_param_8];
	ld.param.u32 	%r46, [_Z8conv_jjbPfS_S_S_iiiiii_param_9];
	cvta.to.global.u64 	%rd1, %rd10;
	cvta.to.global.u64 	%rd2, %rd9;
	mov.u32 	%r1, %ctaid.x;
	mov.u32 	%r49, %ctaid.y;
	mov.u32 	%r50, %ctaid.z;
	mov.u32 	%r51, %tid.x;
	mov.u32 	%r52, %tid.y;
	mov.u32 	%r53, %ntid.x;
	mad.lo.s32 	%r54, %r53, %r49, %r51;
	mov.u32 	%r55, %ntid.y;
	mad.lo.s32 	%r2, %r55, %r50, %r52;
	mad.lo.s32 	%r56, %r47, %r1, %r54;
	mul.lo.s32 	%r3, %r56, %r47;
	mul.lo.s32 	%r57, %r48, %r54;
	sub.s32 	%r58, %r57, %r44;
	mul.lo.s32 	%r59, %r58, %r43;
	max.s32 	%r4, %r59, 0;
	mul.lo.s32 	%r5, %r48, %r2;
	sub.s32 	%r60, %r5, %r44;
	max.s32 	%r6, %r60, 0;
	setp.lt.s32 	%p1, %r57, %r44;
	sub.s32 	%r61, %r44, %r57;
	selp.b32 	%r7, %r61, 0, %p1;
	sub.s32 	%r83, %r45, %r7;
	sub.s32 	%r9, %r47, %r44;
	setp.lt.s32 	%p2, %r54, %r9;
	@%p2 bra 	$L__BB1_2;
	div.s32 	%r62, %r4, %r43;
	sub.s32 	%r83, %r43, %r62;
$L__BB1_2:
	setp.gt.s32 	%p3, %r44, %r5;
	sub.s32 	%r63, %r44, %r5;
	selp.b32 	%r12, %r63, 0, %p3;
	sub.s32 	%r64, %r45, %r12;
	setp.lt.s32 	%p4, %r2, %r9;
	sub.s32 	%r65, %r43, %r6;
	selp.b32 	%r13, %r64, %r65, %p4;
	setp.lt.s32 	%p5, %r46, 1;
	mov.f32 	%f123, 0f00000000;
	@%p5 bra 	$L__BB1_22;
	add.s32 	%r14, %r4, %r6;
	mul.lo.s32 	%r15, %r46, %r1;
	and.b32  	%r16, %r13, 15;
	and.b32  	%r17, %r13, 7;
	and.b32  	%r18, %r13, 2147483632;
	and.b32  	%r19, %r13, 3;
	neg.s32 	%r20, %r18;
	add.s64 	%rd3, %rd1, 32;
	max.s32 	%r67, %r44, %r5;
	sub.s32 	%r21, %r67, %r5;
	add.s64 	%rd4, %rd2, 32;
	mov.f32 	%f123, 0f00000000;
	mov.b32 	%r84, 0;
$L__BB1_4:
	setp.lt.s32 	%p6, %r83, 1;
	@%p6 bra 	$L__BB1_21;
	mul.lo.s32 	%r23, %r84, %r43;
	add.s32 	%r69, %r84, %r15;
	mad.lo.s32 	%r24, %r69, %r45, %r7;
	mov.b32 	%r85, 0;
$L__BB1_6:
	setp.lt.s32 	%p7, %r13, 1;
	@%p7 bra 	$L__BB1_20;
	setp.lt.u32 	%p8, %r13, 16;
	add.s32 	%r71, %r85, %r23;
	mad.lo.s32 	%r26, %r71, %r43, %r14;
	add.s32 	%r72, %r85, %r24;
	mul.lo.s32 	%r27, %r72, %r45;
	add.s32 	%r28, %r27, %r12;
	mov.b32 	%r90, 0;
	@%p8 bra 	$L__BB1_10;
	add.s32 	%r87, %r21, %r27;
	mov.u32 	%r86, %r26;
	mov.u32 	%r88, %r20;
$L__BB1_9:
	.pragma "nounroll";
	mul.wide.s32 	%rd11, %r87, 4;
	add.s64 	%rd12, %rd3, %rd11;
	mul.wide.s32 	%rd13, %r86, 4;
	add.s64 	%rd14, %rd4, %rd13;
	ld.global.f32 	%f22, [%rd14+-32];
	ld.global.f32 	%f23, [%rd12+-32];
	fma.rn.f32 	%f24, %f22, %f23, %f123;
	ld.global.f32 	%f25, [%rd14+-28];
	ld.global.f32 	%f26, [%rd12+-28];
	fma.rn.f32 	%f27, %f25, %f26, %f24;
	ld.global.f32 	%f28, [%rd14+-24];
	ld.global.f32 	%f29, [%rd12+-24];
	fma.rn.f32 	%f30, %f28, %f29, %f27;
	ld.global.f32 	%f31, [%rd14+-20];
	ld.global.f32 	%f32, [%rd12+-20];
	fma.rn.f32 	%f33, %f31, %f32, %f30;
	ld.global.f32 	%f34, [%rd14+-16];
	ld.global.f32 	%f35, [%rd12+-16];
	fma.rn.f32 	%f36, %f34, %f35, %f33;
	ld.global.f32 	%f37, [%rd14+-12];
	ld.global.f32 	%f38, [%rd12+-12];
	fma.rn.f32 	%f39, %f37, %f38, %f36;
	ld.global.f32 	%f40, [%rd14+-8];
	ld.global.f32 	%f41, [%rd12+-8];
	fma.rn.f32 	%f42, %f40, %f41, %f39;
	ld.global.f32 	%f43, [%rd14+-4];
	ld.global.f32 	%f44, [%rd12+-4];
	fma.rn.f32 	%f45, %f43, %f44, %f42;
	ld.global.f32 	%f46, [%rd14];
	ld.global.f32 	%f47, [%rd12];
	fma.rn.f32 	%f48, %f46, %f47, %f45;
	ld.global.f32 	%f49, [%rd14+4];
	ld.global.f32 	%f50, [%rd12+4];
	fma.rn.f32 	%f51, %f49, %f50, %f48;
	ld.global.f32 	%f52, [%rd14+8];
	ld.global.f32 	%f53, [%rd12+8];
	fma.rn.f32 	%f54, %f52, %f53, %f51;
	ld.global.f32 	%f55, [%rd14+12];
	ld.global.f32 	%f56, [%rd12+12];
	fma.rn.f32 	%f57, %f55, %f56, %f54;
	ld.global.f32 	%f58, [%rd14+16];
	ld.global.f32 	%f59, [%rd12+16];
	fma.rn.f32 	%f60, %f58, %f59, %f57;
	ld.global.f32 	%f61, [%rd14+20];
	ld.global.f32 	%f62, [%rd12+20];
	fma.rn.f32 	%f63, %f61, %f62, %f60;
	ld.global.f32 	%f64, [%rd14+24];
	ld.global.f32 	%f65, [%rd12+24];
	fma.rn.f32 	%f66, %f64, %f65, %f63;
	ld.global.f32 	%f67, [%rd14+28];
	ld.global.f32 	%f68, [%rd12+28];
	fma.rn.f32 	%f123, %f67, %f68, %f66;
	add.s32 	%r88, %r88, 16;
	add.s32 	%r87, %r87, 16;
	add.s32 	%r86, %r86, 16;
	setp.ne.s32 	%p9, %r88, 0;
	mov.u32 	%r90, %r18;
	@%p9 bra 	$L__BB1_9;
$L__BB1_10:
	setp.eq.s32 	%p10, %r16, 0;
	@%p10 bra 	$L__BB1_20;
	add.s32 	%r73, %r16, -1;
	setp.lt.u32 	%p11, %r73, 7;
	@%p11 bra 	$L__BB1_13;
	add.s32 	%r74, %r26, %r90;
	mul.wide.s32 	%rd15, %r74, 4;
	add.s64 	%rd16, %rd2, %rd15;
	ld.global.f32 	%f70, [%rd16];
	add.s32 	%r75, %r28, %r90;
	mul.wide.s32 	%rd17, %r75, 4;
	add.s64 	%rd18, %rd1, %rd17;
	ld.global.f32 	%f71, [%rd18];
	fma.rn.f32 	%f72, %f70, %f71, %f123;
	ld.global.f32 	%f73, [%rd16+4];
	ld.global.f32 	%f74, [%rd18+4];
	fma.rn.f32 	%f75, %f73, %f74, %f72;
	ld.global.f32 	%f76, [%rd16+8];
	ld.global.f32 	%f77, [%rd18+8];
	fma.rn.f32 	%f78, %f76, %f77, %f75;
	ld.global.f32 	%f79, [%rd16+12];
	ld.global.f32 	%f80, [%rd18+12];
	fma.rn.f32 	%f81, %f79, %f80, %f78;
	ld.global.f32 	%f82, [%rd16+16];
	ld.global.f32 	%f83, [%rd18+16];
	fma.rn.f32 	%f84, %f82, %f83, %f81;
	ld.global.f32 	%f85, [%rd16+20];
	ld.global.f32 	%f86, [%rd18+20];
	fma.rn.f32 	%f87, %f85, %f86, %f84;
	ld.global.f32 	%f88, [%rd16+24];
	ld.global.f32 	%f89, [%rd18+24];
	fma.rn.f32 	%f90, %f88, %f89, %f87;
	ld.global.f32 	%f91, [%rd16+28];
	ld.global.f32 	%f92, [%rd18+28];
	fma.rn.f32 	%f123, %f91, %f92, %f90;
	add.s32 	%r90, %r90, 8;
$L__BB1_13:
	setp.eq.s32 	%p12, %r17, 0;
	@%p12 bra 	$L__BB1_20;
	add.s32 	%r76, %r17, -1;
	setp.lt.u32 	%p13, %r76, 3;
	@%p13 bra 	$L__BB1_16;
	add.s32 	%r77, %r26, %r90;
	mul.wide.s32 	%rd19, %r77, 4;
	add.s64 	%rd20, %rd2, %rd19;
	ld.global.f32 	%f94, [%rd20];
	add.s32 	%r78, %r28, %r90;
	mul.wide.s32 	%rd21, %r78, 4;
	add.s64 	%rd22, %rd1, %rd21;
	ld.global.f32 	%f95, [%rd22];
	fma.rn.f32 	%f96, %f94, %f95, %f123;
	ld.global.f32 	%f97, [%rd20+4];
	ld.global.f32 	%f98, [%rd22+4];
	fma.rn.f32 	%f99, %f97, %f98, %f96;
	ld.global.f32 	%f100, [%rd20+8];
	ld.global.f32 	%f101, [%rd22+8];
	fma.rn.f32 	%f102, %f100, %f101, %f99;
	ld.global.f32 	%f103, [%rd20+12];
	ld.global.f32 	%f104, [%rd22+12];
	fma.rn.f32 	%f123, %f103, %f104, %f102;
	add.s32 	%r90, %r90, 4;
$L__BB1_16:
	setp.eq.s32 	%p14, %r19, 0;
	@%p14 bra 	$L__BB1_20;
	setp.eq.s32 	%p15, %r19, 1;
	add.s32 	%r79, %r26, %r90;
	mul.wide.s32 	%rd23, %r79, 4;
	add.s64 	%rd5, %rd2, %rd23;
	ld.global.f32 	%f105, [%rd5];
	add.s32 	%r80, %r28, %r90;
	mul.wide.s32 	%rd24, %r80, 4;
	add.s64 	%rd6, %rd1, %rd24;
	ld.global.f32 	%f106, [%rd6];
	fma.rn.f32 	%f123, %f105, %f106, %f123;
	@%p15 bra 	$L__BB1_20;
	setp.eq.s32 	%p16, %r19, 2;
	ld.global.f32 	%f107, [%rd5+4];
	ld.global.f32 	%f108, [%rd6+4];
	fma.rn.f32 	%f123, %f107, %f108, %f123;
	@%p16 bra 	$L__BB1_20;
	ld.global.f32 	%f109, [%rd5+8];
	ld.global.f32 	%f110, [%rd6+8];
	fma.rn.f32 	%f123, %f109, %f110, %f123;
$L__BB1_20:
	add.s32 	%r85, %r85, 1;
	setp.ne.s32 	%p17, %r85, %r83;
	@%p17 bra 	$L__BB1_6;
$L__BB1_21:
	add.s32 	%r84, %r84, 1;
	setp.ne.s32 	%p18, %r84, %r46;
	@%p18 bra 	$L__BB1_4;
$L__BB1_22:
	min.s32 	%r81, %r13, %r83;
	setp.lt.s32 	%p19, %r81, 1;
	@%p19 bra 	$L__BB1_24;
	cvta.to.global.u64 	%rd25, %rd7;
	mul.wide.u32 	%rd26, %r1, 4;
	add.s64 	%rd27, %rd25, %rd26;
	ld.global.f32 	%f111, [%rd27];
	add.f32 	%f112, %f123, %f111;
	setp.lt.f32 	%p20, %f112, 0f00000000;
	selp.f32 	%f113, 0f00000000, %f112, %p20;
	add.s32 	%r82, %r3, %r2;
	cvta.to.global.u64 	%rd28, %rd8;
	mul.wide.s32 	%rd29, %r82, 4;
	add.s64 	%rd30, %rd28, %rd29;
	st.global.f32 	[%rd30], %f113;
$L__BB1_24:
	ret;

}
	// .globl	_Z7max_jjbPfS_iiiii
.visible .entry _Z7max_jjbPfS_iiiii(
	.param .u64 .ptr .align 1 _Z7max_jjbPfS_iiiii_param_0,
	.param .u64 .ptr .align 1 _Z7max_jjbPfS_iiiii_param_1,
	.param .u32 _Z7max_jjbPfS_iiiii_param_2,
	.param .u32 _Z7max_jjbPfS_iiiii_param_3,
	.param .u32 _Z7max_jjbPfS_iiiii_param_4,
	.param .u32 _Z7max_jjbPfS_iiiii_param_5,
	.param .u32 _Z7max_jjbPfS_iiiii_param_6
)
{
	.reg .pred 	%p<48>;
	.reg .b32 	%r<69>;
	.reg .b32 	%f<87>;
	.reg .b64 	%rd<16>;

	ld.param.u64 	%rd5, [_Z7max_jjbPfS_iiiii_param_0];
	ld.param.u64 	%rd4, [_Z7max_jjbPfS_iiiii_param_1];
	ld.param.u32 	%r32, [_Z7max_jjbPfS_iiiii_param_2];
	ld.param.u32 	%r35, [_Z7max_jjbPfS_iiiii_param_3];
	ld.param.u32 	%r36, [_Z7max_jjbPfS_iiiii_param_4];
	ld.param.u32 	%r33, [_Z7max_jjbPfS_iiiii_param_5];
	ld.param.u32 	%r34, [_Z7max_jjbPfS_iiiii_param_6];
	cvta.to.global.u64 	%rd1, %rd5;
	mov.u32 	%r1, %ctaid.x;
	mov.u32 	%r37, %ctaid.y;
	mov.u32 	%r38, %ctaid.z;
	mov.u32 	%r39, %tid.x;
	mov.u32 	%r40, %tid.y;
	mov.u32 	%r41, %ntid.x;
	mad.lo.s32 	%r42, %r41, %r37, %r39;
	mov.u32 	%r43, %ntid.y;
	mad.lo.s32 	%r2, %r43, %r38, %r40;
	mad.lo.s32 	%r44, %r35, %r1, %r42;
	mul.lo.s32 	%r3, %r44, %r35;
	mul.lo.s32 	%r45, %r36, %r42;
	sub.s32 	%r46, %r45, %r33;
	mul.lo.s32 	%r47, %r46, %r32;
	max.s32 	%r4, %r47, 0;
	mul.lo.s32 	%r48, %r36, %r2;
	sub.s32 	%r49, %r48, %r33;
	max.s32 	%r5, %r49, 0;
	setp.lt.s32 	%p1, %r42, %r33;
	selp.b32 	%r50, %r33, 0, %p1;
	sub.s32 	%r62, %r34, %r50;
	sub.s32 	%r7, %r35, %r33;
	setp.lt.s32 	%p2, %r42, %r7;
	@%p2 bra 	$L__BB2_2;
	div.s32 	%r51, %r4, %r32;
	sub.s32 	%r62, %r32, %r51;
$L__BB2_2:
	setp.lt.s32 	%p3, %r2, %r33;
	selp.b32 	%r52, %r33, 0, %p3;
	sub.s32 	%r53, %r34, %r52;
	setp.lt.s32 	%p4, %r2, %r7;
	sub.s32 	%r54, %r32, %r5;
	selp.b32 	%r10, %r53, %r54, %p4;
	setp.lt.s32 	%p5, %r62, 1;
	mov.f32 	%f85, 0f00000000;
	@%p5 bra 	$L__BB2_20;
	mul.lo.s32 	%r11, %r32, %r1;
	add.s32 	%r12, %r4, %r5;
	and.b32  	%r13, %r10, 15;
	add.s32 	%r14, %r13, -1;
	and.b32  	%r15, %r10, 7;
	add.s32 	%r16, %r15, -1;
	and.b32  	%r17, %r10, 2147483632;
	and.b32  	%r18, %r10, 3;
	neg.s32 	%r19, %r17;
	add.s64 	%rd2, %rd1, 32;
	mov.f32 	%f85, 0f00000000;
	mov.b32 	%r63, 0;
$L__BB2_4:
	setp.lt.s32 	%p6, %r10, 1;
	@%p6 bra 	$L__BB2_19;
	setp.lt.u32 	%p7, %r10, 16;
	add.s32 	%r57, %r63, %r11;
	mad.lo.s32 	%r21, %r57, %r32, %r12;
	mov.b32 	%r67, 0;
	@%p7 bra 	$L__BB2_8;
	mov.u32 	%r64, %r21;
	mov.u32 	%r65, %r19;
$L__BB2_7:
	.pragma "nounroll";
	mul.wide.s32 	%rd6, %r64, 4;
	add.s64 	%rd7, %rd2, %rd6;
	ld.global.f32 	%f20, [%rd7+-32];
	setp.lt.f32 	%p8, %f85, %f20;
	selp.f32 	%f21, %f20, %f85, %p8;
	ld.global.f32 	%f22, [%rd7+-28];
	setp.lt.f32 	%p9, %f21, %f22;
	selp.f32 	%f23, %f22, %f21, %p9;
	ld.global.f32 	%f24, [%rd7+-24];
	setp.lt.f32 	%p10, %f23, %f24;
	selp.f32 	%f25, %f24, %f23, %p10;
	ld.global.f32 	%f26, [%rd7+-20];
	setp.lt.f32 	%p11, %f25, %f26;
	selp.f32 	%f27, %f26, %f25, %p11;
	ld.global.f32 	%f28, [%rd7+-16];
	setp.lt.f32 	%p12, %f27, %f28;
	selp.f32 	%f29, %f28, %f27, %p12;
	ld.global.f32 	%f30, [%rd7+-12];
	setp.lt.f32 	%p13, %f29, %f30;
	selp.f32 	%f31, %f30, %f29, %p13;
	ld.global.f32 	%f32, [%rd7+-8];
	setp.lt.f32 	%p14, %f31, %f32;
	selp.f32 	%f33, %f32, %f31, %p14;
	ld.global.f32 	%f34, [%rd7+-4];
	setp.lt.f32 	%p15, %f33, %f34;
	selp.f32 	%f35, %f34, %f33, %p15;
	ld.global.f32 	%f36, [%rd7];
	setp.lt.f32 	%p16, %f35, %f36;
	selp.f32 	%f37, %f36, %f35, %p16;
	ld.global.f32 	%f38, [%rd7+4];
	setp.lt.f32 	%p17, %f37, %f38;
	selp.f32 	%f39, %f38, %f37, %p17;
	ld.global.f32 	%f40, [%rd7+8];
	setp.lt.f32 	%p18, %f39, %f40;
	selp.f32 	%f41, %f40, %f39, %p18;
	ld.global.f32 	%f42, [%rd7+12];
	setp.lt.f32 	%p19, %f41, %f42;
	selp.f32 	%f43, %f42, %f41, %p19;
	ld.global.f32 	%f44, [%rd7+16];
	setp.lt.f32 	%p20, %f43, %f44;
	selp.f32 	%f45, %f44, %f43, %p20;
	ld.global.f32 	%f46, [%rd7+20];
	setp.lt.f32 	%p21, %f45, %f46;
	selp.f32 	%f47, %f46, %f45, %p21;
	ld.global.f32 	%f48, [%rd7+24];
	setp.lt.f32 	%p22, %f47, %f48;
	selp.f32 	%f49, %f48, %f47, %p22;
	ld.global.f32 	%f50, [%rd7+28];
	setp.lt.f32 	%p23, %f49, %f50;
	selp.f32 	%f85, %f50, %f49, %p23;
	add.s32 	%r65, %r65, 16;
	add.s32 	%r64, %r64, 16;
	setp.ne.s32 	%p24, %r65, 0;
	mov.u32 	%r67, %r17;
	@%p24 bra 	$L__BB2_7;
$L__BB2_8:
	setp.eq.s32 	%p25, %r13, 0;
	@%p25 bra 	$L__BB2_19;
	setp.lt.u32 	%p26, %r14, 7;
	@%p26 bra 	$L__BB2_11;
	add.s32 	%r58, %r21, %r67;
	mul.wide.s32 	%rd8, %r58, 4;
	add.s64 	%rd9, %rd1, %rd8;
	ld.global.f32 	%f52, [%rd9];
	setp.lt.f32 	%p27, %f85, %f52;
	selp.f32 	%f53, %f52, %f85, %p27;
	ld.global.f32 	%f54, [%rd9+4];
	setp.lt.f32 	%p28, %f53, %f54;
	selp.f32 	%f55, %f54, %f53, %p28;
	ld.global.f32 	%f56, [%rd9+8];
	setp.lt.f32 	%p29, %f55, %f56;
	selp.f32 	%f57, %f56, %f55, %p29;
	ld.global.f32 	%f58, [%rd9+12];
	setp.lt.f32 	%p30, %f57, %f58;
	selp.f32 	%f59, %f58, %f57, %p30;
	ld.global.f32 	%f60, [%rd9+16];
	setp.lt.f32 	%p31, %f59, %f60;
	selp.f32 	%f61, %f60, %f59, %p31;
	ld.global.f32 	%f62, [%rd9+20];
	setp.lt.f32 	%p32, %f61, %f62;
	selp.f32 	%f63, %f62, %f61, %p32;
	ld.global.f32 	%f64, [%rd9+24];
	setp.lt.f32 	%p33, %f63, %f64;
	selp.f32 	%f65, %f64, %f63, %p33;
	ld.global.f32 	%f66, [%rd9+28];
	setp.lt.f32 	%p34, %f65, %f66;
	selp.f32 	%f85, %f66, %f65, %p34;
	add.s32 	%r67, %r67, 8;
$L__BB2_11:
	setp.eq.s32 	%p35, %r15, 0;
	@%p35 bra 	$L__BB2_19;
	setp.lt.u32 	%p36, %r16, 3;
	@%p36 bra 	$L__BB2_14;
	add.s32 	%r59, %r21, %r67;
	mul.wide.s32 	%rd10, %r59, 4;
	add.s64 	%rd11, %rd1, %rd10;
	ld.global.f32 	%f68, [%rd11];
	setp.lt.f32 	%p37, %f85, %f68;
	selp.f32 	%f69, %f68, %f85, %p37;
	ld.global.f32 	%f70, [%rd11+4];
	setp.lt.f32 	%p38, %f69, %f70;
	selp.f32 	%f71, %f70, %f69, %p38;
	ld.global.f32 	%f72, [%rd11+8];
	setp.lt.f32 	%p39, %f71, %f72;
	selp.f32 	%f73, %f72, %f71, %p39;
	ld.global.f32 	%f74, [%rd11+12];
	setp.lt.f32 	%p40, %f73, %f74;
	selp.f32 	%f85, %f74, %f73, %p40;
	add.s32 	%r67, %r67, 4;
$L__BB2_14:
	setp.eq.s32 	%p41, %r18, 0;
	@%p41 bra 	$L__BB2_19;
	setp.eq.s32 	%p42, %r18, 1;
	add.s32 	%r60, %r21, %r67;
	mul.wide.s32 	%rd12, %r60, 4;
	add.s64 	%rd3, %rd1, %rd12;
	ld.global.f32 	%f75, [%rd3];
	setp.lt.f32 	%p43, %f85, %f75;
	selp.f32 	%f85, %f75, %f85, %p43;
	@%p42 bra 	$L__BB2_19;
	setp.eq.s32 	%p44, %r18, 2;
	ld.global.f32 	%f76, [%rd3+4];
	setp.lt.f32 	%p45, %f85, %f76;
	selp.f32 	%f85, %f76, %f85, %p45;
	@%p44 bra 	$L__BB2_19;
	ld.global.f32 	%f14, [%rd3+8];
	setp.geu.f32 	%p46, %f85, %f14;
	@%p46 bra 	$L__BB2_19;
	mov.f32 	%f85, %f14;
$L__BB2_19:
	add.s32 	%r63, %r63, 1;
	setp.ne.s32 	%p47, %r63, %r62;
	@%p47 bra 	$L__BB2_4;
$L__BB2_20:
	cvta.to.global.u64 	%rd13, %rd4;
	add.s32 	%r61, %r3, %r2;
	mul.wide.s32 	%rd14, %r61, 4;
	add.s64 	%rd15, %rd13, %rd14;
	st.global.f32 	[%rd15], %f85;
	ret;

}
	// .globl	_Z6fc_jjbPfS_S_S_ib
.visible .entry _Z6fc_jjbPfS_S_S_ib(
	.param .u64 .ptr .align 1 _Z6fc_jjbPfS_S_S_ib_param_0,
	.param .u64 .ptr .align 1 _Z6fc_jjbPfS_S_S_ib_param_1,
	.param .u64 .ptr .align 1 _Z6fc_jjbPfS_S_S_ib_param_2,
	.param .u64 .ptr .align 1 _Z6fc_jjbPfS_S_S_ib_param_3,
	.param .u32 _Z6fc_jjbPfS_S_S_ib_param_4,
	.param .u8 _Z6fc_jjbPfS_S_S_ib_param_5
)
{
	.reg .pred 	%p<12>;
	.reg .b16 	%rs<2>;
	.reg .b32 	%r<28>;
	.reg .b32 	%f<117>;
	.reg .b64 	%rd<50>;

	ld.param.u64 	%rd15, [_Z6fc_jjbPfS_S_S_ib_param_0];
	ld.param.u64 	%rd17, [_Z6fc_jjbPfS_S_S_ib_param_1];
	ld.param.u64 	%rd18, [_Z6fc_jjbPfS_S_S_ib_param_2];
	ld.param.u64 	%rd16, [_Z6fc_jjbPfS_S_S_ib_param_3];
	ld.param.u32 	%r18, [_Z6fc_jjbPfS_S_S_ib_param_4];
	ld.param.s8 	%rs1, [_Z6fc_jjbPfS_S_S_ib_param_5];
	cvta.to.global.u64 	%rd1, %rd18;
	cvta.to.global.u64 	%rd2, %rd17;
	mov.u32 	%r1, %ctaid.x;
	mul.lo.s32 	%r2, %r18, %r1;
	setp.lt.s32 	%p1, %r18, 1;
	mov.f32 	%f116, 0f00000000;
	@%p1 bra 	$L__BB3_13;
	and.b32  	%r3, %r18, 15;
	setp.lt.u32 	%p2, %r18, 16;
	mov.f32 	%f116, 0f00000000;
	mov.b32 	%r25, 0;
	@%p2 bra 	$L__BB3_4;
	and.b32  	%r25, %r18, 2147483632;
	neg.s32 	%r23, %r25;
	add.s64 	%rd47, %rd2, 32;
	mul.wide.u32 	%rd19, %r2, 4;
	add.s64 	%rd20, %rd19, %rd1;
	add.s64 	%rd46, %rd20, 32;
	mov.f32 	%f116, 0f00000000;
$L__BB3_3:
	.pragma "nounroll";
	ld.global.f32 	%f18, [%rd47+-32];
	ld.global.f32 	%f19, [%rd46+-32];
	fma.rn.f32 	%f20, %f18, %f19, %f116;
	ld.global.f32 	%f21, [%rd47+-28];
	ld.global.f32 	%f22, [%rd46+-28];
	fma.rn.f32 	%f23, %f21, %f22, %f20;
	ld.global.f32 	%f24, [%rd47+-24];
	ld.global.f32 	%f25, [%rd46+-24];
	fma.rn.f32 	%f26, %f24, %f25, %f23;
	ld.global.f32 	%f27, [%rd47+-20];
	ld.global.f32 	%f28, [%rd46+-20];
	fma.rn.f32 	%f29, %f27, %f28, %f26;
	ld.global.f32 	%f30, [%rd47+-16];
	ld.global.f32 	%f31, [%rd46+-16];
	fma.rn.f32 	%f32, %f30, %f31, %f29;
	ld.global.f32 	%f33, [%rd47+-12];
	ld.global.f32 	%f34, [%rd46+-12];
	fma.rn.f32 	%f35, %f33, %f34, %f32;
	ld.global.f32 	%f36, [%rd47+-8];
	ld.global.f32 	%f37, [%rd46+-8];
	fma.rn.f32 	%f38, %f36, %f37, %f35;
	ld.global.f32 	%f39, [%rd47+-4];
	ld.global.f32 	%f40, [%rd46+-4];
	fma.rn.f32 	%f41, %f39, %f40, %f38;
	ld.global.f32 	%f42, [%rd47];
	ld.global.f32 	%f43, [%rd46];
	fma.rn.f32 	%f44, %f42, %f43, %f41;
	ld.global.f32 	%f45, [%rd47+4];
	ld.global.f32 	%f46, [%rd46+4];
	fma.rn.f32 	%f47, %f45, %f46, %f44;
	ld.global.f32 	%f48, [%rd47+8];
	ld.global.f32 	%f49, [%rd46+8];
	fma.rn.f32 	%f50, %f48, %f49, %f47;
	ld.global.f32 	%f51, [%rd47+12];
	ld.global.f32 	%f52, [%rd46+12];
	fma.rn.f32 	%f53, %f51, %f52, %f50;
	ld.global.f32 	%f54, [%rd47+16];
	ld.global.f32 	%f55, [%rd46+16];
	fma.rn.f32 	%f56, %f54, %f55, %f53;
	ld.global.f32 	%f57, [%rd47+20];
	ld.global.f32 	%f58, [%rd46+20];
	fma.rn.f32 	%f59, %f57, %f58, %f56;
	ld.global.f32 	%f60, [%rd47+24];
	ld.global.f32 	%f61, [%rd46+24];
	fma.rn.f32 	%f62, %f60, %f61, %f59;
	ld.global.f32 	%f63, [%rd47+28];
	ld.global.f32 	%f64, [%rd46+28];
	fma.rn.f32 	%f116, %f63, %f64, %f62;
	add.s32 	%r23, %r23, 16;
	add.s64 	%rd47, %rd47, 64;
	add.s64 	%rd46, %rd46, 64;
	setp.ne.s32 	%p3, %r23, 0;
	@%p3 bra 	$L__BB3_3;
$L__BB3_4:
	setp.eq.s32 	%p4, %r3, 0;
	@%p4 bra 	$L__BB3_13;
	and.b32  	%r9, %r18, 7;
	setp.lt.u32 	%p5, %r3, 8;
	@%p5 bra 	$L__BB3_7;
	cvt.u64.u32 	%rd21, %r25;
	mul.wide.u32 	%rd22, %r25, 4;
	add.s64 	%rd23, %rd2, %rd22;
	ld.global.f32 	%f66, [%rd23];
	add.s32 	%r20, %r25, %r2;
	mul.wide.u32 	%rd24, %r20, 4;
	add.s64 	%rd25, %rd1, %rd24;
	ld.global.f32 	%f67, [%rd25];
	fma.rn.f32 	%f68, %f66, %f67, %f116;
	ld.global.f32 	%f69, [%rd23+4];
	cvt.u64.u32 	%rd26, %r2;
	add.s64 	%rd27, %rd21, %rd26;
	shl.b64 	%rd28, %rd27, 2;
	add.s64 	%rd29, %rd1, %rd28;
	ld.global.f32 	%f70, [%rd29+4];
	fma.rn.f32 	%f71, %f69, %f70, %f68;
	ld.global.f32 	%f72, [%rd23+8];
	ld.global.f32 	%f73, [%rd29+8];
	fma.rn.f32 	%f74, %f72, %f73, %f71;
	ld.global.f32 	%f75, [%rd23+12];
	ld.global.f32 	%f76, [%rd29+12];
	fma.rn.f32 	%f77, %f75, %f76, %f74;
	ld.global.f32 	%f78, [%rd23+16];
	ld.global.f32 	%f79, [%rd29+16];
	fma.rn.f32 	%f80, %f78, %f79, %f77;
	ld.global.f32 	%f81, [%rd23+20];
	ld.global.f32 	%f82, [%rd29+20];
	fma.rn.f32 	%f83, %f81, %f82, %f80;
	ld.global.f32 	%f84, [%rd23+24];
	ld.global.f32 	%f85, [%rd29+24];
	fma.rn.f32 	%f86, %f84, %f85, %f83;
	ld.global.f32 	%f87, [%rd23+28];
	ld.global.f32 	%f88, [%rd29+28];
	fma.rn.f32 	%f116, %f87, %f88, %f86;
	add.s32 	%r25, %r25, 8;
$L__BB3_7:
	setp.eq.s32 	%p6, %r9, 0;
	@%p6 bra 	$L__BB3_13;
	and.b32  	%r12, %r18, 3;
	setp.lt.u32 	%p7, %r9, 4;
	@%p7 bra 	$L__BB3_10;
	cvt.u64.u32 	%rd30, %r25;
	mul.wide.u32 	%rd31, %r25, 4;
	add.s64 	%rd32, %rd2, %rd31;
	ld.global.f32 	%f90, [%rd32];
	add.s32 	%r21, %r25, %r2;
	mul.wide.u32 	%rd33, %r21, 4;
	add.s64 	%rd34, %rd1, %rd33;
	ld.global.f32 	%f91, [%rd34];
	fma.rn.f32 	%f92, %f90, %f91, %f116;
	ld.global.f32 	%f93, [%rd32+4];
	cvt.u64.u32 	%rd35, %r2;
	add.s64 	%rd36, %rd30, %rd35;
	shl.b64 	%rd37, %rd36, 2;
	add.s64 	%rd38, %rd1, %rd37;
	ld.global.f32 	%f94, [%rd38+4];
	fma.rn.f32 	%f95, %f93, %f94, %f92;
	ld.global.f32 	%f96, [%rd32+8];
	ld.global.f32 	%f97, [%rd38+8];
	fma.rn.f32 	%f98, %f96, %f97, %f95;
	ld.global.f32 	%f99, [%rd32+12];
	ld.global.f32 	%f100, [%rd38+12];
	fma.rn.f32 	%f116, %f99, %f100, %f98;
	add.s32 	%r25, %r25, 4;
$L__BB3_10:
	setp.eq.s32 	%p8, %r12, 0;
	@%p8 bra 	$L__BB3_13;
	add.s32 	%r22, %r25, %r2;
	mul.wide.u32 	%rd39, %r22, 4;
	add.s64 	%rd49, %rd1, %rd39;
	mul.wide.u32 	%rd40, %r25, 4;
	add.s64 	%rd48, %rd2, %rd40;
	neg.s32 	%r27, %r12;
$L__BB3_12:
	.pragma "nounroll";
	ld.global.f32 	%f101, [%rd48];
	ld.global.f32 	%f102, [%rd49];
	fma.rn.f32 	%f116, %f101, %f102, %f116;
	add.s64 	%rd49, %rd49, 4;
	add.s64 	%rd48, %rd48, 4;
	add.s32 	%r27, %r27, 1;
	setp.ne.s32 	%p9, %r27, 0;
	@%p9 bra 	$L__BB3_12;
$L__BB3_13:
	cvta.to.global.u64 	%rd41, %rd15;
	cvta.to.global.u64 	%rd42, %rd16;
	mul.wide.u32 	%rd43, %r1, 4;
	add.s64 	%rd44, %rd41, %rd43;
	ld.global.f32 	%f103, [%rd44];
	add.f32 	%f104, %f116, %f103;
	setp.eq.s16 	%p10, %rs1, 1;
	setp.lt.f32 	%p11, %f104, 0f00000000;
	selp.f32 	%f106, 0f00000000, %f104, %p11;
	selp.f32 	%f107, %f106, %f104, %p10;
	add.s64 	%rd45, %rd42, %rd43;
	st.global.f32 	[%rd45], %f107;
	ret;

}


// ===== COMPILED SASS (sm_100) =====

	.target	sm_100

	.elftype	@"ET_EXEC"


//--------------------- .note.nv.tkinfo           --------------------------
	.section	.note.nv.tkinfo,"",@"SHT_NOTE"
	.sectionflags	@"SHF_NOTE_NV_TKINFO"
	.tkinfo
        /*0018*/ 	.word	0x00000002
        /*0030*/ 	.string	""
        /*0030*/ 	.string	"ptxas"
        /*0030*/ 	.string	"Cuda compilation tools, release 13.0, V13.0.88"
        /*0030*/ 	.string	"Build cuda_13.0.r13.0/compiler.36424714_0"
        /*0030*/ 	.string	"-arch sm_100 -m 64 "



//--------------------- .note.nv.cuinfo           --------------------------
	.section	.note.nv.cuinfo,"",@"SHT_NOTE"
	.sectionflags	@"SHF_NOTE_NV_CUINFO"
        /*0018*/ 	.short	0x0002
        /*001a*/ 	.short	0x0064
        /*001c*/ 	.short	0x0082
	.zero		2


//--------------------- .nv.info                  --------------------------
	.section	.nv.info,"",@"SHT_CUDA_INFO"
	.align	4


	//----- nvinfo : EIATTR_REGCOUNT
	.align		4
        /*0000*/ 	.byte	0x04, 0x2f
        /*0002*/ 	.short	(.L_1 - .L_0)
	.align		4
.L_0:
        /*0004*/ 	.word	index@(_Z9first_jjbPfS_S_S_iiiiii)
        /*0008*/ 	.word	0x00000038


	//----- nvinfo : EIATTR_FRAME_SIZE
	.align		4
.L_1:
        /*000c*/ 	.byte	0x04, 0x11
        /*000e*/ 	.short	(.L_3 - .L_2)
	.align		4
.L_2:
        /*0010*/ 	.word	index@(_Z9first_jjbPfS_S_S_iiiiii)
        /*0014*/ 	.word	0x00000000


	//----- nvinfo : EIATTR_REGCOUNT
	.align		4
.L_3:
        /*0018*/ 	.byte	0x04, 0x2f
        /*001a*/ 	.short	(.L_5 - .L_4)
	.align		4
.L_4:
        /*001c*/ 	.word	index@(_Z8conv_jjbPfS_S_S_iiiiii)
        /*0020*/ 	.word	0x00000020


	//----- nvinfo : EIATTR_FRAME_SIZE
	.align		4
.L_5:
        /*0024*/ 	.byte	0x04, 0x11
        /*0026*/ 	.short	(.L_7 - .L_6)
	.align		4
.L_6:
        /*0028*/ 	.word	index@(_Z8conv_jjbPfS_S_S_iiiiii)
        /*002c*/ 	.word	0x00000000


	//----- nvinfo : EIATTR_REGCOUNT
	.align		4
.L_7:
        /*0030*/ 	.byte	0x04, 0x2f
        /*0032*/ 	.short	(.L_9 - .L_8)
	.align		4
.L_8:
        /*0034*/ 	.word	index@(_Z7max_jjbPfS_iiiii)
        /*0038*/ 	.word	0x00000020


	//----- nvinfo : EIATTR_FRAME_SIZE
	.align		4
.L_9:
        /*003c*/ 	.byte	0x04, 0x11
        /*003e*/ 	.short	(.L_11 - .L_10)
	.align		4
.L_10:
        /*0040*/ 	.word	index@(_Z7max_jjbPfS_iiiii)
        /*0044*/ 	.word	0x00000000


	//----- nvinfo : EIATTR_REGCOUNT
	.align		4
.L_11:
        /*0048*/ 	.byte	0x04, 0x2f
        /*004a*/ 	.short	(.L_13 - .L_12)
	.align		4
.L_12:
        /*004c*/ 	.word	index@(_Z6fc_jjbPfS_S_S_ib)
        /*0050*/ 	.word	0x0000001e


	//----- nvinfo : EIATTR_FRAME_SIZE
	.align		4
.L_13:
        /*0054*/ 	.byte	0x04, 0x11
        /*0056*/ 	.short	(.L_15 - .L_14)
	.align		4
.L_14:
        /*0058*/ 	.word	index@(_Z6fc_jjbPfS_S_S_ib)
        /*005c*/ 	.word	0x00000000


	//----- nvinfo : EIATTR_MIN_STACK_SIZE
	.align		4
.L_15:
        /*0060*/ 	.byte	0x04, 0x12
        /*0062*/ 	.short	(.L_17 - .L_16)
	.align		4
.L_16:
        /*0064*/ 	.word	index@(_Z6fc_jjbPfS_S_S_ib)
        /*0068*/ 	.word	0x00000000


	//----- nvinfo : EIATTR_MIN_STACK_SIZE
	.align		4
.L_17:
        /*006c*/ 	.byte	0x04, 0x12
        /*006e*/ 	.short	(.L_19 - .L_18)
	.align		4
.L_18:
        /*0070*/ 	.word	index@(_Z7max_jjbPfS_iiiii)
        /*0074*/ 	.word	0x00000000


	//----- nvinfo : EIATTR_MIN_STACK_SIZE
	.align		4
.L_19:
        /*0078*/ 	.byte	0x04, 0x12
        /*007a*/ 	.short	(.L_21 - .L_20)
	.align		4
.L_20:
        /*007c*/ 	.word	index@(_Z8conv_jjbPfS_S_S_iiiiii)
        /*0080*/ 	.word	0x00000000


	//----- nvinfo : EIATTR_MIN_STACK_SIZE
	.align		4
.L_21:
        /*0084*/ 	.byte	0x04, 0x12
        /*0086*/ 	.short	(.L_23 - .L_22)
	.align		4
.L_22:
        /*0088*/ 	.word	index@(_Z9first_jjbPfS_S_S_iiiiii)
        /*008c*/ 	.word	0x00000000
.L_23:


//--------------------- .nv.compat                --------------------------
	.section	.nv.compat,"",@"SHT_CUDA_COMPAT_INFO"
	.align	4
        /*0000*/ 	.byte	0x02, 0x09, 0x00, 0x00, 0x02, 0x02, 0x01, 0x00, 0x02, 0x05, 0x05, 0x00, 0x03, 0x07, 0x01, 0x01
        /*0010*/ 	.byte	0x02, 0x03, 0x00, 0x00, 0x02, 0x06, 0x01, 0x00, 0x04, 0x0b, 0x08, 0x00, 0x09, 0x00, 0x00, 0x00
        /*0020*/ 	.byte	0x00, 0x00, 0x00, 0x00


//--------------------- .nv.info._Z6fc_jjbPfS_S_S_ib --------------------------
	.section	.nv.info._Z6fc_jjbPfS_S_S_ib,"",@"SHT_CUDA_INFO"
	.sectionflags	@""
	.align	4


	//----- nvinfo : EIATTR_CUDA_API_VERSION
	.align		4
        /*0000*/ 	.byte	0x04, 0x37
        /*0002*/ 	.short	(.L_25 - .L_24)
.L_24:
        /*0004*/ 	.word	0x00000082


	//----- nvinfo : EIATTR_KPARAM_INFO
	.align		4
.L_25:
        /*0008*/ 	.byte	0x04, 0x17
        /*000a*/ 	.short	(.L_27 - .L_26)
.L_26:
        /*000c*/ 	.word	0x00000000
        /*0010*/ 	.short	0x0005
        /*0012*/ 	.short	0x0024
        /*0014*/ 	.byte	0x00, 0xf0, 0x05, 0x00


	//----- nvinfo : EIATTR_KPARAM_INFO
	.align		4
.L_27:
        /*0018*/ 	.byte	0x04, 0x17
        /*001a*/ 	.short	(.L_29 - .L_28)
.L_28:
        /*001c*/ 	.word	0x00000000
        /*0020*/ 	.short	0x0004
        /*0022*/ 	.short	0x0020
        /*0024*/ 	.byte	0x00, 0xf0, 0x11, 0x00


	//----- nvinfo : EIATTR_KPARAM_INFO
	.align		4
.L_29:
        /*0028*/ 	.byte	0x04, 0x17
        /*002a*/ 	.short	(.L_31 - .L_30)
.L_30:
        /*002c*/ 	.word	0x00000000
        /*0030*/ 	.short	0x0003
        /*0032*/ 	.short	0x0018
        /*0034*/ 	.byte	0x00, 0xf5, 0x21, 0x00


	//----- nvinfo : EIATTR_KPARAM_INFO
	.align		4
.L_31:
        /*0038*/ 	.byte	0x04, 0x17
        /*003a*/ 	.short	(.L_33 - .L_32)
.L_32:
        /*003c*/ 	.word	0x00000000
        /*0040*/ 	.short	0x0002
        /*0042*/ 	.short	0x0010
        /*0044*/ 	.byte	0x00, 0xf5, 0x21, 0x00


	//----- nvinfo : EIATTR_KPARAM_INFO
	.align		4
.L_33:
        /*0048*/ 	.byte	0x04, 0x17
        /*004a*/ 	.short	(.L_35 - .L_34)
.L_34:
        /*004c*/ 	.word	0x00000000
        /*0050*/ 	.short	0x0001
        /*0052*/ 	.short	0x0008
        /*0054*/ 	.byte	0x00, 0xf5, 0x21, 0x00


	//----- nvinfo : EIATTR_KPARAM_INFO
	.align		4
.L_35:
        /*0058*/ 	.byte	0x04, 0x17
        /*005a*/ 	.short	(.L_37 - .L_36)
.L_36:
        /*005c*/ 	.word	0x00000000
        /*0060*/ 	.short	0x0000
        /*0062*/ 	.short	0x0000
        /*0064*/ 	.byte	0x00, 0xf5, 0x21, 0x00


	//----- nvinfo : EIATTR_SPARSE_MMA_MASK
	.align		4
.L_37:
        /*0068*/ 	.byte	0x03, 0x50
        /*006a*/ 	.short	0x0000


	//----- nvinfo : EIATTR_MAXREG_COUNT
	.align		4
        /*006c*/ 	.byte	0x03, 0x1b
        /*006e*/ 	.short	0x00ff


	//----- nvinfo : EIATTR_MERCURY_ISA_VERSION
	.align		4
        /*0070*/ 	.byte	0x03, 0x5f
        /*0072*/ 	.short	0x0101


	//----- nvinfo : EIATTR_VRC_CTA_INIT_COUNT
	.align		4
        /*0074*/ 	.byte	0x02, 0x4a
	.zero		1
	.zero		1


	//----- nvinfo : EIATTR_EXIT_INSTR_OFFSETS
	.align		4
        /*0078*/ 	.byte	0x04, 0x1c
        /*007a*/ 	.short	(.L_39 - .L_38)


	//   ....[0]....
.L_38:
        /*007c*/ 	.word	0x00000ba0


	//----- nvinfo : EIATTR_CBANK_PARAM_SIZE
	.align		4
.L_39:
        /*0080*/ 	.byte	0x03, 0x19
        /*0082*/ 	.short	0x0025


	//----- nvinfo : EIATTR_PARAM_CBANK
	.align		4
        /*0084*/ 	.byte	0x04, 0x0a
        /*0086*/ 	.short	(.L_41 - .L_40)
	.align		4
.L_40:
        /*0088*/ 	.word	index@(.nv.constant0._Z6fc_jjbPfS_S_S_ib)
        /*008c*/ 	.short	0x0380
        /*008e*/ 	.short	0x0025


	//----- nvinfo : EIATTR_SW_WAR
	.align		4
.L_41:
        /*0090*/ 	.byte	0x04, 0x36
        /*0092*/ 	.short	(.L_43 - .L_42)
.L_42:
        /*0094*/ 	.word	0x00000008
.L_43:


//--------------------- .nv.info._Z7max_jjbPfS_iiiii --------------------------
	.section	.nv.info._Z7max_jjbPfS_iiiii,"",@"SHT_CUDA_INFO"
	.sectionflags	@""
	.align	4


	//----- nvinfo : EIATTR_CUDA_API_VERSION
	.align		4
        /*0000*/ 	.byte	0x04, 0x37
        /*0002*/ 	.short	(.L_45 - .L_44)
.L_44:
        /*0004*/ 	.word	0x00000082


	//----- nvinfo : EIATTR_KPARAM_INFO
	.align		4
.L_45:
        /*0008*/ 	.byte	0x04, 0x17
        /*000a*/ 	.short	(.L_47 - .L_46)
.L_46:
        /*000c*/ 	.word	0x00000000
        /*0010*/ 	.short	0x0006
        /*0012*/ 	.short	0x0020
        /*0014*/ 	.byte	0x00, 0xf0, 0x11, 0x00


	//----- nvinfo : EIATTR_KPARAM_INFO
	.align		4
.L_47:
        /*0018*/ 	.byte	0x04, 0x17
        /*001a*/ 	.short	(.L_49 - .L_48)
.L_48:
        /*001c*/ 	.word	0x00000000
        /*0020*/ 	.short	0x0005
        /*0022*/ 	.short	0x001c
        /*0024*/ 	.byte	0x00, 0xf0, 0x11, 0x00


	//----- nvinfo : EIATTR_KPARAM_INFO
	.align		4
.L_49:
        /*0028*/ 	.byte	0x04, 0x17
        /*002a*/ 	.short	(.L_51 - .L_50)
.L_50:
        /*002c*/ 	.word	0x00000000
        /*0030*/ 	.short	0x0004
        /*0032*/ 	.short	0x0018
        /*0034*/ 	.byte	0x00, 0xf0, 0x11, 0x00


	//----- nvinfo : EIATTR_KPARAM_INFO
	.align		4
.L_51:
        /*0038*/ 	.byte	0x04, 0x17
        /*003a*/ 	.short	(.L_53 - .L_52)
.L_52:
        /*003c*/ 	.word	0x00000000
        /*0040*/ 	.short	0x0003
        /*0042*/ 	.short	0x0014
        /*0044*/ 	.byte	0x00, 0xf0, 0x11, 0x00


	//----- nvinfo : EIATTR_KPARAM_INFO
	.align		4
.L_53:
        /*0048*/ 	.byte	0x04, 0x17
        /*004a*/ 	.short	(.L_55 - .L_54)
.L_54:
        /*004c*/ 	.word	0x00000000
        /*0050*/ 	.short	0x0002
        /*0052*/ 	.short	0x0010
        /*0054*/ 	.byte	0x00, 0xf0, 0x11, 0x00


	//----- nvinfo : EIATTR_KPARAM_INFO
	.align		4
.L_55:
        /*0058*/ 	.byte	0x04, 0x17
        /*005a*/ 	.short	(.L_57 - .L_56)
.L_56:
        /*005c*/ 	.word	0x00000000
        /*0060*/ 	.short	0x0001
        /*0062*/ 	.short	0x0008
        /*0064*/ 	.byte	0x00, 0xf5, 0x21, 0x00


	//----- nvinfo : EIATTR_KPARAM_INFO
	.align		4
.L_57:
        /*0068*/ 	.byte	0x04, 0x17
        /*006a*/ 	.short	(.L_59 - .L_58)
.L_58:
        /*006c*/ 	.word	0x00000000
        /*0070*/ 	.short	0x0000
        /*0072*/ 	.short	0x0000
        /*0074*/ 	.byte	0x00, 0xf5, 0x21, 0x00


	//----- nvinfo : EIATTR_SPARSE_MMA_MASK
	.align		4
.L_59:
        /*0078*/ 	.byte	0x03, 0x50
        /*007a*/ 	.short	0x0000


	//----- nvinfo : EIATTR_MAXREG_COUNT
	.align		4
        /*007c*/ 	.byte	0x03, 0x1b
        /*007e*/ 	.short	0x00ff


	//----- nvinfo : EIATTR_MERCURY_ISA_VERSION
	.align		4
        /*0080*/ 	.byte	0x03, 0x5f
        /*0082*/ 	.short	0x0101


	//----- nvinfo : EIATTR_VRC_CTA_INIT_COUNT
	.align		4
        /*0084*/ 	.byte	0x02, 0x4a
	.zero		1
	.zero		1


	//----- nvinfo : EIATTR_EXIT_INSTR_OFFSETS
	.align		4
        /*0088*/ 	.byte	0x04, 0x1c
        /*008a*/ 	.short	(.L_61 - .L_60)


	//   ....[0]....
.L_60:
        /*008c*/ 	.word	0x00000e40


	//----- nvinfo : EIATTR_CRS_STACK_SIZE
	.align		4
.L_61:
        /*0090*/ 	.byte	0x04, 0x1e
        /*0092*/ 	.short	(.L_63 - .L_62)
.L_62:
        /*0094*/ 	.word	0x00000000


	//----- nvinfo : EIATTR_CBANK_PARAM_SIZE
	.align		4
.L_63:
        /*0098*/ 	.byte	0x03, 0x19
        /*009a*/ 	.short	0x0024


	//----- nvinfo : EIATTR_PARAM_CBANK
	.align		4
        /*009c*/ 	.byte	0x04, 0x0a
        /*009e*/ 	.short	(.L_65 - .L_64)
	.align		4
.L_64:
        /*00a0*/ 	.word	index@(.nv.constant0._Z7max_jjbPfS_iiiii)
        /*00a4*/ 	.short	0x0380
        /*00a6*/ 	.short	0x0024


	//----- nvinfo : EIATTR_SW_WAR
	.align		4
.L_65:
        /*00a8*/ 	.byte	0x04, 0x36
        /*00aa*/ 	.short	(.L_67 - .L_66)
.L_66:
        /*00ac*/ 	.word	0x00000008
.L_67:


//--------------------- .nv.info._Z8conv_jjbPfS_S_S_iiiiii --------------------------
	.section	.nv.info._Z8conv_jjbPfS_S_S_iiiiii,"",@"SHT_CUDA_INFO"
	.sectionflags	@""
	.align	4


	//----- nvinfo : EIATTR_CUDA_API_VERSION
	.align		4
        /*0000*/ 	.byte	0x04, 0x37
        /*0002*/ 	.short	(.L_69 - .L_68)
.L_68:
        /*0004*/ 	.word	0x00000082


	//----- nvinfo : EIATTR_KPARAM_INFO
	.align		4
.L_69:
        /*0008*/ 	.byte	0x04, 0x17
        /*000a*/ 	.short	(.L_71 - .L_70)
.L_70:
        /*000c*/ 	.word	0x00000000
        /*0010*/ 	.short	0x0009
        /*0012*/ 	.short	0x0034
        /*0014*/ 	.byte	0x00, 0xf0, 0x11, 0x00


	//----- nvinfo : EIATTR_KPARAM_INFO
	.align		4
.L_71:
        /*0018*/ 	.byte	0x04, 0x17
        /*001a*/ 	.short	(.L_73 - .L_72)
.L_72:
        /*001c*/ 	.word	0x00000000
        /*0020*/ 	.short	0x0008
        /*0022*/ 	.short	0x0030
        /*0024*/ 	.byte	0x00, 0xf0, 0x11, 0x00


	//----- nvinfo : EIATTR_KPARAM_INFO
	.align		4
.L_73:
        /*0028*/ 	.byte	0x04, 0x17
        /*002a*/ 	.short	(.L_75 - .L_74)
.L_74:
        /*002c*/ 	.word	0x00000000
        /*0030*/ 	.short	0x0007
        /*0032*/ 	.short	0x002c
        /*0034*/ 	.byte	0x00, 0xf0, 0x11, 0x00


	//----- nvinfo : EIATTR_KPARAM_INFO
	.align		4
.L_75:
        /*0038*/ 	.byte	0x04, 0x17
        /*003a*/ 	.short	(.L_77 - .L_76)
.L_76:
        /*003c*/ 	.word	0x00000000
        /*0040*/ 	.short	0x0006
        /*0042*/ 	.short	0x0028
        /*0044*/ 	.byte	0x00, 0xf0, 0x11, 0x00


	//----- nvinfo : EIATTR_KPARAM_INFO
	.align		4
.L_77:
        /*0048*/ 	.byte	0x04, 0x17
        /*004a*/ 	.short	(.L_79 - .L_78)
.L_78:
        /*004c*/ 	.word	0x00000000
        /*0050*/ 	.short	0x0005
        /*0052*/ 	.short	0x0024
        /*0054*/ 	.byte	0x00, 0xf0, 0x11, 0x00


	//----- nvinfo : EIATTR_KPARAM_INFO
	.align		4
.L_79:
        /*0058*/ 	.byte	0x04, 0x17
        /*005a*/ 	.short	(.L_81 - .L_80)
.L_80:
        /*005c*/ 	.word	0x00000000
        /*0060*/ 	.short	0x0004
        /*0062*/ 	.short	0x0020
        /*0064*/ 	.byte	0x00, 0xf0, 0x11, 0x00


	//----- nvinfo : EIATTR_KPARAM_INFO
	.align		4
.L_81:
        /*0068*/ 	.byte	0x04, 0x17
        /*006a*/ 	.short	(.L_83 - .L_82)
.L_82:
        /*006c*/ 	.word	0x00000000
        /*0070*/ 	.short	0x0003
        /*0072*/ 	.short	0x0018
        /*0074*/ 	.byte	0x00, 0xf5, 0x21, 0x00


	//----- nvinfo : EIATTR_KPARAM_INFO
	.align		4
.L_83:
        /*0078*/ 	.byte	0x04, 0x17
        /*007a*/ 	.short	(.L_85 - .L_84)
.L_84:
        /*007c*/ 	.word	0x00000000
        /*0080*/ 	.short	0x0002
        /*0082*/ 	.short	0x0010
        /*0084*/ 	.byte	0x00, 0xf5, 0x21, 0x00


	//----- nvinfo : EIATTR_KPARAM_INFO
	.align		4
.L_85:
        /*0088*/ 	.byte	0x04, 0x17
        /*008a*/ 	.short	(.L_87 - .L_86)
.L_86:
        /*008c*/ 	.word	0x00000000
        /*0090*/ 	.short	0x0001
        /*0092*/ 	.short	0x0008
        /*0094*/ 	.byte	0x00, 0xf5, 0x21, 0x00


	//----- nvinfo : EIATTR_KPARAM_INFO
	.align		4
.L_87:
        /*0098*/ 	.byte	0x04, 0x17
        /*009a*/ 	.short	(.L_89 - .L_88)
.L_88:
        /*009c*/ 	.word	0x00000000
        /*00a0*/ 	.short	0x0000
        /*00a2*/ 	.short	0x0000
        /*00a4*/ 	.byte	0x00, 0xf5, 0x21, 0x00


	//----- nvinfo : EIATTR_SPARSE_MMA_MASK
	.align		4
.L_89:
        /*00a8*/ 	.byte	0x03, 0x50
        /*00aa*/ 	.short	0x0000


	//----- nvinfo : EIATTR_MAXREG_COUNT
	.align		4
        /*00ac*/ 	.byte	0x03, 0x1b
        /*00ae*/ 	.short	0x00ff


	//----- nvinfo : EIATTR_MERCURY_ISA_VERSION
	.align		4
        /*00b0*/ 	.byte	0x03, 0x5f
        /*00b2*/ 	.short	0x0101


	//----- nvinfo : EIATTR_VRC_CTA_INIT_COUNT
	.align		4
        /*00b4*/ 	.byte	0x02, 0x4a
	.zero		1
	.zero		1


	//----- nvinfo : EIATTR_EXIT_INSTR_OFFSETS
	.align		4
        /*00b8*/ 	.byte	0x04, 0x1c
        /*00ba*/ 	.short	(.L_91 - .L_90)


	//   ....[0]....
.L_90:
        /*00bc*/ 	.word	0x00001050


	//   ....[1]....
        /*00c0*/ 	.word	0x00001110


	//----- nvinfo : EIATTR_CRS_STACK_SIZE
	.align		4
.L_91:
        /*00c4*/ 	.byte	0x04, 0x1e
        /*00c6*/ 	.short	(.L_93 - .L_92)
.L_92:
        /*00c8*/ 	.word	0x00000000


	//----- nvinfo : EIATTR_CBANK_PARAM_SIZE
	.align		4
.L_93:
        /*00cc*/ 	.byte	0x03, 0x19
        /*00ce*/ 	.short	0x0038


	//----- nvinfo : EIATTR_PARAM_CBANK
	.align		4
        /*00d0*/ 	.byte	0x04, 0x0a
        /*00d2*/ 	.short	(.L_95 - .L_94)
	.align		4
.L_94:
        /*00d4*/ 	.word	index@(.nv.constant0._Z8conv_jjbPfS_S_S_iiiiii)
        /*00d8*/ 	.short	0x0380
        /*00da*/ 	.short	0x0038


	//----- nvinfo : EIATTR_SW_WAR
	.align		4
.L_95:
        /*00dc*/ 	.byte	0x04, 0x36
        /*00de*/ 	.short	(.L_97 - .L_96)
.L_96:
        /*00e0*/ 	.word	0x00000008
.L_97:


//--------------------- .nv.info._Z9first_jjbPfS_S_S_iiiiii --------------------------
	.section	.nv.info._Z9first_jjbPfS_S_S_iiiiii,"",@"SHT_CUDA_INFO"
	.sectionflags	@""
	.align	4


	//----- nvinfo : EIATTR_CUDA_API_VERSION
	.align		4
        /*0000*/ 	.byte	0x04, 0x37
        /*0002*/ 	.short	(.L_99 - .L_98)
.L_98:
        /*0004*/ 	.word	0x00000082


	//----- nvinfo : EIATTR_KPARAM_INFO
	.align		4
.L_99:
        /*0008*/ 	.byte	0x04, 0x17
        /*000a*/ 	.short	(.L_101 - .L_100)
.L_100:
        /*000c*/ 	.word	0x00000000
        /*0010*/ 	.short	0x0009
        /*0012*/ 	.short	0x0034
        /*0014*/ 	.byte	0x00, 0xf0, 0x11, 0x00


	//----- nvinfo : EIATTR_KPARAM_INFO
	.align		4
.L_101:
        /*0018*/ 	.byte	0x04, 0x17
        /*001a*/ 	.short	(.L_103 - .L_102)
.L_102:
        /*001c*/ 	.word	0x00000000
        /*0020*/ 	.short	0x0008
        /*0022*/ 	.short	0x0030
        /*0024*/ 	.byte	0x00, 0xf0, 0x11, 0x00


	//----- nvinfo : EIATTR_KPARAM_INFO
	.align		4
.L_103:
        /*0028*/ 	.byte	0x04, 0x17
        /*002a*/ 	.short	(.L_105 - .L_104)
.L_104:
        /*002c*/ 	.word	0x00000000
        /*0030*/ 	.short	0x0007
        /*0032*/ 	.short	0x002c
        /*0034*/ 	.byte	0x00, 0xf0, 0x11, 0x00


	//----- nvinfo : EIATTR_KPARAM_INFO
	.align		4
.L_105:
        /*0038*/ 	.byte	0x04, 0x17
        /*003a*/ 	.short	(.L_107 - .L_106)
.L_106:
        /*003c*/ 	.word	0x00000000
        /*0040*/ 	.short	0x0006
        /*0042*/ 	.short	0x0028
        /*0044*/ 	.byte	0x00, 0xf0, 0x11, 0x00


	//----- nvinfo : EIATTR_KPARAM_INFO
	.align		4
.L_107:
        /*0048*/ 	.byte	0x04, 0x17
        /*004a*/ 	.short	(.L_109 - .L_108)
.L_108:
        /*004c*/ 	.word	0x00000000
        /*0050*/ 	.short	0x0005
        /*0052*/ 	.short	0x0024
        /*0054*/ 	.byte	0x00, 0xf0, 0x11, 0x00


	//----- nvinfo : EIATTR_KPARAM_INFO
	.align		4
.L_109:
        /*0058*/ 	.byte	0x04, 0x17
        /*005a*/ 	.short	(.L_111 - .L_110)
.L_110:
        /*005c*/ 	.word	0x00000000
        /*0060*/ 	.short	0x0004
        /*0062*/ 	.short	0x0020
        /*0064*/ 	.byte	0x00, 0xf0, 0x11, 0x00


	//----- nvinfo : EIATTR_KPARAM_INFO
	.align		4
.L_111:
        /*0068*/ 	.byte	0x04, 0x17
        /*006a*/ 	.short	(.L_113 - .L_112)
.L_112:
        /*006c*/ 	.word	0x00000000
        /*0070*/ 	.short	0x0003
        /*0072*/ 	.short	0x0018
        /*0074*/ 	.byte	0x00, 0xf5, 0x21, 0x00


	//----- nvinfo : EIATTR_KPARAM_INFO
	.align		4
.L_113:
        /*0078*/ 	.byte	0x04, 0x17
        /*007a*/ 	.short	(.L_115 - .L_114)
.L_114:
        /*007c*/ 	.word	0x00000000
        /*0080*/ 	.short	0x0002
        /*0082*/ 	.short	0x0010
        /*0084*/ 	.byte	0x00, 0xf5, 0x21, 0x00


	//----- nvinfo : EIATTR_KPARAM_INFO
	.align		4
.L_115:
        /*0088*/ 	.byte	0x04, 0x17
        /*008a*/ 	.short	(.L_117 - .L_116)
.L_116:
        /*008c*/ 	.word	0x00000000
        /*0090*/ 	.short	0x0001
        /*0092*/ 	.short	0x0008
        /*0094*/ 	.byte	0x00, 0xf5, 0x21, 0x00


	//----- nvinfo : EIATTR_KPARAM_INFO
	.align		4
.L_117:
        /*0098*/ 	.byte	0x04, 0x17
        /*009a*/ 	.short	(.L_119 - .L_118)
.L_118:
        /*009c*/ 	.word	0x00000000
        /*00a0*/ 	.short	0x0000
        /*00a2*/ 	.short	0x0000
        /*00a4*/ 	.byte	0x00, 0xf5, 0x21, 0x00


	//----- nvinfo : EIATTR_SPARSE_MMA_MASK
	.align		4
.L_119:
        /*00a8*/ 	.byte	0x03, 0x50
        /*00aa*/ 	.short	0x0000


	//----- nvinfo : EIATTR_MAXREG_COUNT
	.align		4
        /*00ac*/ 	.byte	0x03, 0x1b
        /*00ae*/ 	.short	0x00ff


	//----- nvinfo : EIATTR_MERCURY_ISA_VERSION
	.align		4
        /*00b0*/ 	.byte	0x03, 0x5f
        /*00b2*/ 	.short	0x0101


	//----- nvinfo : EIATTR_VRC_CTA_INIT_COUNT
	.align		4
        /*00b4*/ 	.byte	0x02, 0x4a
	.zero		1
	.zero		1


	//----- nvinfo : EIATTR_EXIT_INSTR_OFFSETS
	.align		4
        /*00b8*/ 	.byte	0x04, 0x1c
        /*00ba*/ 	.short	(.L_121 - .L_120)


	//   ....[0]....
.L_120:
        /*00bc*/ 	.word	0x00001200


	//----- nvinfo : EIATTR_CRS_STACK_SIZE
	.align		4
.L_121:
        /*00c0*/ 	.byte	0x04, 0x1e
        /*00c2*/ 	.short	(.L_123 - .L_122)
.L_122:
        /*00c4*/ 	.word	0x00000000


	//----- nvinfo : EIATTR_CBANK_PARAM_SIZE
	.align		4
.L_123:
        /*00c8*/ 	.byte	0x03, 0x19
        /*00ca*/ 	.short	0x0038


	//----- nvinfo : EIATTR_PARAM_CBANK
	.align		4
        /*00cc*/ 	.byte	0x04, 0x0a
        /*00ce*/ 	.short	(.L_125 - .L_124)
	.align		4
.L_124:
        /*00d0*/ 	.word	index@(.nv.constant0._Z9first_jjbPfS_S_S_iiiiii)
        /*00d4*/ 	.short	0x0380
        /*00d6*/ 	.short	0x0038


	//----- nvinfo : EIATTR_SW_WAR
	.align		4
.L_125:
        /*00d8*/ 	.byte	0x04, 0x36
        /*00da*/ 	.short	(.L_127 - .L_126)
.L_126:
        /*00dc*/ 	.word	0x00000008
.L_127:


//--------------------- .nv.callgraph             --------------------------
	.section	.nv.callgraph,"",@"SHT_CUDA_CALLGRAPH"
	.align	4
	.sectionentsize	8
	.align		4
        /*0000*/ 	.word	0x00000000
	.align		4
        /*0004*/ 	.word	0xffffffff
	.align		4
        /*0008*/ 	.word	0x00000000
	.align		4
        /*000c*/ 	.word	0xfffffffe
	.align		4
        /*0010*/ 	.word	0x00000000
	.align		4
        /*0014*/ 	.word	0xfffffffd
	.align		4
        /*0018*/ 	.word	0x00000000
	.align		4
        /*001c*/ 	.word	0xfffffffc


//--------------------- .text._Z6fc_jjbPfS_S_S_ib --------------------------
	.section	.text._Z6fc_jjbPfS_S_S_ib,"ax",@progbits
	.align	128
        .global         _Z6fc_jjbPfS_S_S_ib
        .type           _Z6fc_jjbPfS_S_S_ib,@function
        .size           _Z6fc_jjbPfS_S_S_ib,(.L_x_54 - _Z6fc_jjbPfS_S_S_ib)
        .other          _Z6fc_jjbPfS_S_S_ib,@"STO_CUDA_ENTRY STV_DEFAULT"
_Z6fc_jjbPfS_S_S_ib:
.text._Z6fc_jjbPfS_S_S_ib:
[----:B------:R-:W-:Y:S01]  /*0000*/  LDC R1, c[0x0][0x37c] ;  /* 0x0000df00ff017b82 */ /* 0x000fe20000000800 */
[----:B------:R-:W0:Y:S01]  /*0010*/  LDCU UR6, c[0x0][0x3a0] ;  /* 0x00007400ff0677ac */ /* 0x000e220008000800 */
[----:B------:R-:W1:Y:S01]  /*0020*/  S2R R0, SR_CTAID.X ;  /* 0x0000000000007919 */ /* 0x000e620000002500 */
[----:B------:R-:W-:Y:S01]  /*0030*/  HFMA2 R14, -RZ, RZ, 0, 0 ;  /* 0x00000000ff0e7431 */ /* 0x000fe200000001ff */
[----:B------:R-:W2:Y:S01]  /*0040*/  LDCU.64 UR10, c[0x0][0x358] ;  /* 0x00006b00ff0a77ac */ /* 0x000ea20008000a00 */
[----:B0-----:R-:W-:-:S09]  /*0050*/  UISETP.GE.AND UP0, UPT, UR6, 0x1, UPT ;  /* 0x000000010600788c */ /* 0x001fd2000bf06270 */
[----:B--2---:R-:W-:Y:S05]  /*0060*/  BRA.U !UP0, `(.L_x_0) ;  /* 0x00000009089c7547 */ /* 0x004fea000b800000 */
[----:B------:R-:W-:Y:S02]  /*0070*/  UISETP.GE.U32.AND UP1, UPT, UR6, 0x10, UPT ;  /* 0x000000100600788c */ /* 0x000fe4000bf26070 */
[----:B-1----:R-:W-:Y:S01]  /*0080*/  IMAD R6, R0, UR6, RZ ;  /* 0x0000000600067c24 */ /* 0x002fe2000f8e02ff */
[----:B------:R-:W-:Y:S01]  /*0090*/  ULOP3.LUT UR7, UR6, 0xf, URZ, 0xc0, !UPT ;  /* 0x0000000f06077892 */ /* 0x000fe2000f8ec0ff */
[----:B------:R-:W-:Y:S02]  /*00a0*/  MOV R14, RZ ;  /* 0x000000ff000e7202 */ /* 0x000fe40000000f00 */
[----:B------:R-:W-:Y:S01]  /*00b0*/  MOV R7, RZ ;  /* 0x000000ff00077202 */ /* 0x000fe20000000f00 */
[----:B------:R-:W-:Y:S02]  /*00c0*/  UISETP.NE.AND UP0, UPT, UR7, URZ, UPT ;  /* 0x000000ff0700728c */ /* 0x000fe4000bf05270 */
[----:B------:R-:W-:Y:S09]  /*00d0*/  BRA.U !UP1, `(.L_x_1) ;  /* 0x0000000509107547 */ /* 0x000ff2000b800000 */
[----:B------:R-:W0:Y:S01]  /*00e0*/  LDC.64 R2, c[0x0][0x390] ;  /* 0x0000e400ff027b82 */ /* 0x000e220000000a00 */
[----:B------:R-:W1:Y:S01]  /*00f0*/  LDCU.64 UR4, c[0x0][0x388] ;  /* 0x00007100ff0477ac */ /* 0x000e620008000a00 */
[----:B------:R-:W-:Y:S01]  /*0100*/  MOV R14, RZ ;  /* 0x000000ff000e7202 */ /* 0x000fe20000000f00 */
[----:B------:R-:W-:-:S04]  /*0110*/  ULOP3.LUT UR8, UR6, 0x7ffffff0, URZ, 0xc0, !UPT ;  /* 0x7ffffff006087892 */ /* 0x000fc8000f8ec0ff */
[----:B------:R-:W-:Y:S02]  /*0120*/  UIADD3 UR9, UPT, UPT, -UR8, URZ, URZ ;  /* 0x000000ff08097290 */ /* 0x000fe4000fffe1ff */
[----:B------:R-:W-:Y:S01]  /*0130*/  MOV R7, UR8 ;  /* 0x0000000800077c02 */ /* 0x000fe20008000f00 */
[----:B-1----:R-:W-:-:S04]  /*0140*/  UIADD3 UR4, UP1, UPT, UR4, 0x20, URZ ;  /* 0x0000002004047890 */ /* 0x002fc8000ff3e0ff */
[----:B------:R-:W-:Y:S01]  /*0150*/  UIADD3.X UR5, UPT, UPT, URZ, UR5, URZ, UP1, !UPT ;  /* 0x00000005ff057290 */ /* 0x000fe20008ffe4ff */
[----:B0-----:R-:W-:Y:S01]  /*0160*/  IMAD.WIDE.U32 R2, R6, 0x4, R2 ;  /* 0x0000000406027825 */ /* 0x001fe200078e0002 */
[----:B------:R-:W-:Y:S02]  /*0170*/  MOV R4, UR4 ;  /* 0x0000000400047c02 */ /* 0x000fe40008000f00 */
[----:B------:R-:W-:Y:S02]  /*0180*/  IADD3 R2, P0, PT, R2, 0x20, RZ ;  /* 0x0000002002027810 */ /* 0x000fe40007f1e0ff */
[----:B------:R-:W-:Y:S02]  /*0190*/  MOV R5, UR5 ;  /* 0x0000000500057c02 */ /* 0x000fe40008000f00 */
[----:B------:R-:W-:-:S09]  /*01a0*/  IADD3.X R3, PT, PT, RZ, R3, RZ, P0, !PT ;  /* 0x00000003ff037210 */ /* 0x000fd200007fe4ff */
.L_x_2:
[----:B------:R-:W2:Y:S04]  /*01b0*/  LDG.E R15, desc[UR10][R4.64+-0x20] ;  /* 0xffffe00a040f7981 */ /* 0x000ea8000c1e1900 */
[----:B------:R-:W2:Y:S04]  /*01c0*/  LDG.E R16, desc[UR10][R2.64+-0x20] ;  /* 0xffffe00a02107981 */ /* 0x000ea8000c1e1900 */
[----:B------:R-:W3:Y:S04]  /*01d0*/  LDG.E R24, desc[UR10][R4.64+-0x1c] ;  /* 0xffffe40a04187981 */ /* 0x000ee8000c1e1900 */
[----:B------:R-:W3:Y:S04]  /*01e0*/  LDG.E R25, desc[UR10][R2.64+-0x1c] ;  /* 0xffffe40a02197981 */ /* 0x000ee8000c1e1900 */
[----:B------:R-:W4:Y:S04]  /*01f0*/  LDG.E R19, desc[UR10][R4.64+-0x18] ;  /* 0xffffe80a04137981 */ /* 0x000f28000c1e1900 */
[----:B------:R-:W4:Y:S04]  /*0200*/  LDG.E R18, desc[UR10][R2.64+-0x18] ;  /* 0xffffe80a02127981 */ /* 0x000f28000c1e1900 */
[----:B------:R-:W5:Y:S04]  /*0210*/  LDG.E R20, desc[UR10][R4.64+-0x14] ;  /* 0xffffec0a04147981 */ /* 0x000f68000c1e1900 */
        /* <DEDUP_REMOVED lines=9> */
[----:B------:R-:W5:Y:S01]  /*02b0*/  LDG.E R17, desc[UR10][R2.64] ;  /* 0x0000000a02117981 */ /* 0x000f62000c1e1900 */
[----:B--2---:R-:W-:-:S03]  /*02c0*/  FFMA R15, R15, R16, R14 ;  /* 0x000000100f0f7223 */ /* 0x004fc6000000000e */
[----:B------:R-:W2:Y:S04]  /*02d0*/  LDG.E R16, desc[UR10][R4.64] ;  /* 0x0000000a04107981 */ /* 0x000ea8000c1e1900 */
[----:B------:R-:W2:Y:S01]  /*02e0*/  LDG.E R14, desc[UR10][R4.64+0x4] ;  /* 0x0000040a040e7981 */ /* 0x000ea2000c1e1900 */
[----:B---3--:R-:W-:-:S03]  /*02f0*/  FFMA R24, R24, R25, R15 ;  /* 0x0000001918187223 */ /* 0x008fc6000000000f */
[----:B------:R-:W3:Y:S01]  /*0300*/  LDG.E R15, desc[UR10][R2.64+0x4] ;  /* 0x0000040a020f7981 */ /* 0x000ee2000c1e1900 */
[----:B----4-:R-:W-:-:S03]  /*0310*/  FFMA R25, R19, R18, R24 ;  /* 0x0000001213197223 */ /* 0x010fc60000000018 */
[----:B------:R-:W4:Y:S04]  /*0320*/  LDG.E R18, desc[UR10][R4.64+0x8] ;  /* 0x0000080a04127981 */ /* 0x000f28000c1e1900 */
[----:B------:R-:W4:Y:S01]  /*0330*/  LDG.E R19, desc[UR10][R2.64+0x8] ;  /* 0x0000080a02137981 */ /* 0x000f22000c1e1900 */
[----:B-----5:R-:W-:-:S03]  /*0340*/  FFMA R25, R20, R21, R25 ;  /* 0x0000001514197223 */ /* 0x020fc60000000019 */
[----:B------:R-:W5:Y:S04]  /*0350*/  LDG.E R20, desc[UR10][R4.64+0xc] ;  /* 0x00000c0a04147981 */ /* 0x000f68000c1e1900 */
[----:B------:R-:W5:Y:S01]  /*0360*/  LDG.E R21, desc[UR10][R2.64+0xc] ;  /* 0x00000c0a02157981 */ /* 0x000f62000c1e1900 */
[----:B------:R-:W-:-:S03]  /*0370*/  FFMA R25, R22, R23, R25 ;  /* 0x0000001716197223 */ /* 0x000fc60000000019 */
[----:B------:R-:W5:Y:S04]  /*0380*/  LDG.E R22, desc[UR10][R4.64+0x10] ;  /* 0x0000100a04167981 */ /* 0x000f68000c1e1900 */
[----:B------:R-:W5:Y:S01]  /*0390*/  LDG.E R23, desc[UR10][R2.64+0x10] ;  /* 0x0000100a02177981 */ /* 0x000f62000c1e1900 */
[----:B------:R-:W-:-:S03]  /*03a0*/  FFMA R26, R12, R13, R25 ;  /* 0x0000000d0c1a7223 */ /* 0x000fc60000000019 */
[----:B------:R-:W5:Y:S04]  /*03b0*/  LDG.E R24, desc[UR10][R4.64+0x14] ;  /* 0x0000140a04187981 */ /* 0x000f68000c1e1900 */
[----:B------:R-:W5:Y:S04]  /*03c0*/  LDG.E R25, desc[UR10][R2.64+0x14] ;  /* 0x0000140a02197981 */ /* 0x000f68000c1e1900 */
[----:B------:R-:W5:Y:S01]  /*03d0*/  LDG.E R12, desc[UR10][R4.64+0x18] ;  /* 0x0000180a040c7981 */ /* 0x000f62000c1e1900 */
[----:B------:R-:W-:-:S03]  /*03e0*/  FFMA R27, R11, R8, R26 ;  /* 0x000000080b1b7223 */ /* 0x000fc6000000001a */
[----:B------:R-:W5:Y:S04]  /*03f0*/  LDG.E R13, desc[UR10][R2.64+0x18] ;  /* 0x0000180a020d7981 */ /* 0x000f68000c1e1900 */
[----:B------:R0:W5:Y:S04]  /*0400*/  LDG.E R8, desc[UR10][R4.64+0x1c] ;  /* 0x00001c0a04087981 */ /* 0x000168000c1e1900 */
[----:B------:R1:W5:Y:S01]  /*0410*/  LDG.E R11, desc[UR10][R2.64+0x1c] ;  /* 0x00001c0a020b7981 */ /* 0x000362000c1e1900 */
[----:B------:R-:W-:Y:S01]  /*0420*/  FFMA R9, R10, R9, R27 ;  /* 0x000000090a097223 */ /* 0x000fe2000000001b */
[----:B------:R-:W-:-:S04]  /*0430*/  UIADD3 UR9, UPT, UPT, UR9, 0x10, URZ ;  /* 0x0000001009097890 */ /* 0x000fc8000fffe0ff */
[----:B------:R-:W-:Y:S01]  /*0440*/  UISETP.NE.AND UP1, UPT, UR9, URZ, UPT ;  /* 0x000000ff0900728c */ /* 0x000fe2000bf25270 */
[----:B0-----:R-:W-:Y:S02]  /*0450*/  IADD3 R4, P0, PT, R4, 0x40, RZ ;  /* 0x0000004004047810 */ /* 0x001fe40007f1e0ff */
[----:B-1----:R-:W-:Y:S02]  /*0460*/  IADD3 R2, P1, PT, R2, 0x40, RZ ;  /* 0x0000004002027810 */ /* 0x002fe40007f3e0ff */
[----:B------:R-:W-:Y:S02]  /*0470*/  IADD3.X R5, PT, PT, RZ, R5, RZ, P0, !PT ;  /* 0x00000005ff057210 */ /* 0x000fe400007fe4ff */
[----:B------:R-:W-:Y:S01]  /*0480*/  IADD3.X R3, PT, PT, RZ, R3, RZ, P1, !PT ;  /* 0x00000003ff037210 */ /* 0x000fe20000ffe4ff */
[----:B--2---:R-:W-:-:S04]  /*0490*/  FFMA R9, R16, R17, R9 ;  /* 0x0000001110097223 */ /* 0x004fc80000000009 */
[----:B---3--:R-:W-:-:S04]  /*04a0*/  FFMA R9, R14, R15, R9 ;  /* 0x0000000f0e097223 */ /* 0x008fc80000000009 */
[----:B----4-:R-:W-:-:S04]  /*04b0*/  FFMA R9, R18, R19, R9 ;  /* 0x0000001312097223 */ /* 0x010fc80000000009 */
[----:B-----5:R-:W-:-:S04]  /*04c0*/  FFMA R9, R20, R21, R9 ;  /* 0x0000001514097223 */ /* 0x020fc80000000009 */
[----:B------:R-:W-:-:S04]  /*04d0*/  FFMA R9, R22, R23, R9 ;  /* 0x0000001716097223 */ /* 0x000fc80000000009 */
[----:B------:R-:W-:-:S04]  /*04e0*/  FFMA R9, R24, R25, R9 ;  /* 0x0000001918097223 */ /* 0x000fc80000000009 */
[----:B------:R-:W-:-:S04]  /*04f0*/  FFMA R9, R12, R13, R9 ;  /* 0x0000000d0c097223 */ /* 0x000fc80000000009 */
[----:B------:R-:W-:Y:S01]  /*0500*/  FFMA R14, R8, R11, R9 ;  /* 0x0000000b080e7223 */ /* 0x000fe20000000009 */
[----:B------:R-:W-:Y:S06]  /*0510*/  BRA.U UP1, `(.L_x_2) ;  /* 0xfffffffd01247547 */ /* 0x000fec000b83ffff */
.L_x_1:
[----:B------:R-:W-:Y:S05]  /*0520*/  BRA.U !UP0, `(.L_x_0) ;  /* 0x00000005086c7547 */ /* 0x000fea000b800000 */
[----:B------:R-:W-:Y:S02]  /*0530*/  UISETP.GE.U32.AND UP0, UPT, UR7, 0x8, UPT ;  /* 0x000000080700788c */ /* 0x000fe4000bf06070 */
[----:B------:R-:W-:-:S04]  /*0540*/  ULOP3.LUT UR5, UR6, 0x7, URZ, 0xc0, !UPT ;  /* 0x0000000706057892 */ /* 0x000fc8000f8ec0ff */
[----:B------:R-:W-:-:S03]  /*0550*/  UISETP.NE.AND UP1, UPT, UR5, URZ, UPT ;  /* 0x000000ff0500728c */ /* 0x000fc6000bf25270 */
[----:B------:R-:W-:Y:S08]  /*0560*/  BRA.U !UP0, `(.L_x_3) ;  /* 0x00000001088c7547 */ /* 0x000ff0000b800000 */
[----:B------:R-:W0:Y:S01]  /*0570*/  LDC.64 R8, c[0x0][0x390] ;  /* 0x0000e400ff087b82 */ /* 0x000e220000000a00 */
[CC--:B------:R-:W-:Y:S02]  /*0580*/  IADD3 R3, PT, PT, R6.reuse, R7.reuse, RZ ;  /* 0x0000000706037210 */ /* 0x0c0fe40007ffe0ff */
[----:B------:R-:W-:-:S05]  /*0590*/  IADD3 R10, P0, PT, R6, R7, RZ ;  /* 0x00000007060a7210 */ /* 0x000fca0007f1e0ff */
[----:B------:R-:W1:Y:S08]  /*05a0*/  LDC.64 R12, c[0x0][0x390] ;  /* 0x0000e400ff0c7b82 */ /* 0x000e700000000a00 */
[----:B------:R-:W2:Y:S01]  /*05b0*/  LDC.64 R4, c[0x0][0x388] ;  /* 0x0000e200ff047b82 */ /* 0x000ea20000000a00 */
[----:B0-----:R-:W-:Y:S01]  /*05c0*/  IMAD.WIDE.U32 R8, R3, 0x4, R8 ;  /* 0x0000000403087825 */ /* 0x001fe200078e0008 */
[----:B------:R-:W-:-:S02]  /*05d0*/  IADD3.X R3, PT, PT, RZ, RZ, RZ, P0, !PT ;  /* 0x000000ffff037210 */ /* 0x000fc400007fe4ff */
[----:B-1----:R-:W-:-:S04]  /*05e0*/  LEA R2, P0, R10, R12, 0x2 ;  /* 0x0000000c0a027211 */ /* 0x002fc800078010ff */
[----:B------:R-:W-:Y:S02]  /*05f0*/  LEA.HI.X R3, R10, R13, R3, 0x2, P0 ;  /* 0x0000000d0a037211 */ /* 0x000fe400000f1403 */
[----:B------:R-:W3:Y:S01]  /*0600*/  LDG.E R10, desc[UR10][R8.64] ;  /* 0x0000000a080a7981 */ /* 0x000ee2000c1e1900 */
[----:B--2---:R-:W-:-:S03]  /*0610*/  IMAD.WIDE.U32 R4, R7, 0x4, R4 ;  /* 0x0000000407047825 */ /* 0x004fc600078e0004 */
[----:B------:R-:W2:Y:S04]  /*0620*/  LDG.E R12, desc[UR10][R2.64+0x4] ;  /* 0x0000040a020c7981 */ /* 0x000ea8000c1e1900 */
[----:B------:R-:W3:Y:S04]  /*0630*/  LDG.E R11, desc[UR10][R4.64] ;  /* 0x0000000a040b7981 */ /* 0x000ee8000c1e1900 */
[----:B------:R-:W2:Y:S04]  /*0640*/  LDG.E R13, desc[UR10][R4.64+0x4] ;  /* 0x0000040a040d7981 */ /* 0x000ea8000c1e1900 */
        /* <DEDUP_REMOVED lines=12> */
[----:B------:R-:W-:Y:S01]  /*0710*/  IADD3 R7, PT, PT, R7, 0x8, RZ ;  /* 0x0000000807077810 */ /* 0x000fe20007ffe0ff */
[----:B---3--:R-:W-:-:S04]  /*0720*/  FFMA R10, R11, R10, R14 ;  /* 0x0000000a0b0a7223 */ /* 0x008fc8000000000e */
[----:B--2---:R-:W-:-:S04]  /*0730*/  FFMA R10, R13, R12, R10 ;  /* 0x0000000c0d0a7223 */ /* 0x004fc8000000000a */
[----:B----4-:R-:W-:-:S04]  /*0740*/  FFMA R10, R15, R16, R10 ;  /* 0x000000100f0a7223 */ /* 0x010fc8000000000a */
[----:B-----5:R-:W-:-:S04]  /*0750*/  FFMA R10, R17, R18, R10 ;  /* 0x00000012110a7223 */ /* 0x020fc8000000000a */
[----:B------:R-:W-:-:S04]  /*0760*/  FFMA R10, R19, R20, R10 ;  /* 0x00000014130a7223 */ /* 0x000fc8000000000a */
[----:B------:R-:W-:-:S04]  /*0770*/  FFMA R21, R21, R22, R10 ;  /* 0x0000001615157223 */ /* 0x000fc8000000000a */
[----:B------:R-:W-:-:S04]  /*0780*/  FFMA R8, R8, R9, R21 ;  /* 0x0000000908087223 */ /* 0x000fc80000000015 */
[----:B------:R-:W-:-:S07]  /*0790*/  FFMA R14, R23, R24, R8 ;  /* 0x00000018170e7223 */ /* 0x000fce0000000008 */
.L_x_3:
        /* <DEDUP_REMOVED lines=11> */
[----:B------:R-:W-:-:S05]  /*0850*/  IADD3.X R3, PT, PT, RZ, RZ, RZ, P0, !PT ;  /* 0x000000ffff037210 */ /* 0x000fca00007fe4ff */
[----:B------:R-:W3:Y:S01]  /*0860*/  LDG.E R8, desc[UR10][R8.64] ;  /* 0x0000000a08087981 */ /* 0x000ee2000c1e1900 */
[----:B-1----:R-:W-:-:S04]  /*0870*/  LEA R2, P0, R10, R12, 0x2 ;  /* 0x0000000c0a027211 */ /* 0x002fc800078010ff */
[----:B------:R-:W-:Y:S01]  /*0880*/  LEA.HI.X R3, R10, R13, R3, 0x2, P0 ;  /* 0x0000000d0a037211 */ /* 0x000fe200000f1403 */
[----:B--2---:R-:W-:-:S04]  /*0890*/  IMAD.WIDE.U32 R4, R7, 0x4, R4 ;  /* 0x0000000407047825 */ /* 0x004fc800078e0004 */
[----:B------:R-:W2:Y:S04]  /*08a0*/  LDG.E R12, desc[UR10][R2.64+0x4] ;  /* 0x0000040a020c7981 */ /* 0x000ea8000c1e1900 */
[----:B------:R-:W3:Y:S04]  /*08b0*/  LDG.E R11, desc[UR10][R4.64] ;  /* 0x0000000a040b7981 */ /* 0x000ee8000c1e1900 */
[----:B------:R-:W2:Y:S04]  /*08c0*/  LDG.E R10, desc[UR10][R4.64+0x4] ;  /* 0x0000040a040a7981 */ /* 0x000ea8000c1e1900 */
[----:B------:R-:W4:Y:S04]  /*08d0*/  LDG.E R13, desc[UR10][R4.64+0x8] ;  /* 0x0000080a040d7981 */ /* 0x000f28000c1e1900 */
[----:B------:R-:W4:Y:S04]  /*08e0*/  LDG.E R15, desc[UR10][R2.64+0x8] ;  /* 0x0000080a020f7981 */ /* 0x000f28000c1e1900 */
[----:B------:R-:W5:Y:S04]  /*08f0*/  LDG.E R17, desc[UR10][R4.64+0xc] ;  /* 0x00000c0a04117981 */ /* 0x000f68000c1e1900 */
[----:B------:R-:W5:Y:S01]  /*0900*/  LDG.E R16, desc[UR10][R2.64+0xc] ;  /* 0x00000c0a02107981 */ /* 0x000f62000c1e1900 */
[----:B------:R-:W-:Y:S01]  /*0910*/  IADD3 R7, PT, PT, R7, 0x4, RZ ;  /* 0x0000000407077810 */ /* 0x000fe20007ffe0ff */
[----:B---3--:R-:W-:-:S04]  /*0920*/  FFMA R11, R11, R8, R14 ;  /* 0x000000080b0b7223 */ /* 0x008fc8000000000e */
[----:B--2---:R-:W-:-:S04]  /*0930*/  FFMA R10, R10, R12, R11 ;  /* 0x0000000c0a0a7223 */ /* 0x004fc8000000000b */
[----:B----4-:R-:W-:-:S04]  /*0940*/  FFMA R10, R13, R15, R10 ;  /* 0x0000000f0d0a7223 */ /* 0x010fc8000000000a */
[----:B-----5:R-:W-:-:S07]  /*0950*/  FFMA R14, R17, R16, R10 ;  /* 0x00000010110e7223 */ /* 0x020fce000000000a */
.L_x_4:
[----:B------:R-:W-:Y:S05]  /*0960*/  BRA.U !UP1, `(.L_x_0) ;  /* 0x00000001095c7547 */ /* 0x000fea000b800000 */
[----:B------:R-:W0:Y:S01]  /*0970*/  LDC.64 R2, c[0x0][0x390] ;  /* 0x0000e400ff027b82 */ /* 0x000e220000000a00 */
[----:B------:R-:W-:Y:S01]  /*0980*/  IADD3 R9, PT, PT, R6, R7, RZ ;  /* 0x0000000706097210 */ /* 0x000fe20007ffe0ff */
[----:B------:R-:W-:-:S06]  /*0990*/  UIADD3 UR4, UPT, UPT, -UR4, URZ, URZ ;  /* 0x000000ff04047290 */ /* 0x000fcc000fffe1ff */
[----:B------:R-:W1:Y:S01]  /*09a0*/  LDC.64 R4, c[0x0][0x388] ;  /* 0x0000e200ff047b82 */ /* 0x000e620000000a00 */
[----:B0-----:R-:W-:-:S03]  /*09b0*/  IMAD.WIDE.U32 R2, R9, 0x4, R2 ;  /* 0x0000000409027825 */ /* 0x001fc600078e0002 */
[----:B------:R-:W-:Y:S02]  /*09c0*/  MOV R6, R2 ;  /* 0x0000000200067202 */ /* 0x000fe40000000f00 */
[----:B------:R-:W-:Y:S01]  /*09d0*/  MOV R9, R3 ;  /* 0x0000000300097202 */ /* 0x000fe20000000f00 */
[----:B-1----:R-:W-:-:S03]  /*09e0*/  IMAD.WIDE.U32 R4, R7, 0x4, R4 ;  /* 0x0000000407047825 */ /* 0x002fc600078e0004 */
[----:B------:R-:W-:Y:S02]  /*09f0*/  MOV R2, R4 ;  /* 0x0000000400027202 */ /* 0x000fe40000000f00 */
[----:B------:R-:W-:-:S07]  /*0a00*/  MOV R7, R5 ;  /* 0x0000000500077202 */ /* 0x000fce0000000f00 */
.L_x_5:
[----:B------:R-:W-:Y:S02]  /*0a10*/  MOV R3, R7 ;  /* 0x0000000700037202 */ /* 0x000fe40000000f00 */
[----:B------:R-:W-:Y:S02]  /*0a20*/  MOV R4, R6 ;  /* 0x0000000600047202 */ /* 0x000fe40000000f00 */
[----:B------:R-:W-:Y:S02]  /*0a30*/  MOV R5, R9 ;  /* 0x0000000900057202 */ /* 0x000fe40000000f00 */
[----:B------:R0:W2:Y:S04]  /*0a40*/  LDG.E R3, desc[UR10][R2.64] ;  /* 0x0000000a02037981 */ /* 0x0000a8000c1e1900 */
[----:B------:R-:W2:Y:S01]  /*0a50*/  LDG.E R4, desc[UR10][R4.64] ;  /* 0x0000000a04047981 */ /* 0x000ea2000c1e1900 */
[----:B------:R-:W-:Y:S01]  /*0a60*/  UIADD3 UR4, UPT, UPT, UR4, 0x1, URZ ;  /* 0x0000000104047890 */ /* 0x000fe2000fffe0ff */
[----:B------:R-:W-:-:S03]  /*0a70*/  IADD3 R6, P0, PT, R6, 0x4, RZ ;  /* 0x0000000406067810 */ /* 0x000fc60007f1e0ff */
[----:B------:R-:W-:Y:S01]  /*0a80*/  UISETP.NE.AND UP0, UPT, UR4, URZ, UPT ;  /* 0x000000ff0400728c */ /* 0x000fe2000bf05270 */
[----:B0-----:R-:W-:Y:S02]  /*0a90*/  IADD3 R2, P1, PT, R2, 0x4, RZ ;  /* 0x0000000402027810 */ /* 0x001fe40007f3e0ff */
[----:B------:R-:W-:Y:S02]  /*0aa0*/  IADD3.X R9, PT, PT, RZ, R9, RZ, P0, !PT ;  /* 0x00000009ff097210 */ /* 0x000fe400007fe4ff */
[----:B------:R-:W-:Y:S01]  /*0ab0*/  IADD3.X R7, PT, PT, RZ, R7, RZ, P1, !PT ;  /* 0x00000007ff077210 */ /* 0x000fe20000ffe4ff */
[----:B--2---:R-:W-:-:S03]  /*0ac0*/  FFMA R14, R3, R4, R14 ;  /* 0x00000004030e7223 */ /* 0x004fc6000000000e */
[----:B------:R-:W-:Y:S05]  /*0ad0*/  BRA.U UP0, `(.L_x_5) ;  /* 0xfffffffd00cc7547 */ /* 0x000fea000b83ffff */
.L_x_0:
[----:B------:R-:W1:Y:S08]  /*0ae0*/  LDC.64 R2, c[0x0][0x380] ;  /* 0x0000e000ff027b82 */ /* 0x000e700000000a00 */
[----:B------:R-:W0:Y:S08]  /*0af0*/  LDC.U8 R6, c[0x0][0x3a4] ;  /* 0x0000e900ff067b82 */ /* 0x000e300000000000 */
[----:B------:R-:W2:Y:S01]  /*0b00*/  LDC.64 R4, c[0x0][0x398] ;  /* 0x0000e600ff047b82 */ /* 0x000ea20000000a00 */
[----:B-1----:R-:W-:-:S06]  /*0b10*/  IMAD.WIDE.U32 R2, R0, 0x4, R2 ;  /* 0x0000000400027825 */ /* 0x002fcc00078e0002 */
[----:B------:R-:W3:Y:S01]  /*0b20*/  LDG.E R3, desc[UR10][R2.64] ;  /* 0x0000000a02037981 */ /* 0x000ee2000c1e1900 */
[----:B0-----:R-:W-:-:S04]  /*0b30*/  PRMT R6, R6, 0x8880, RZ ;  /* 0x0000888006067816 */ /* 0x001fc800000000ff */
[----:B------:R-:W-:Y:S01]  /*0b40*/  ISETP.NE.AND P0, PT, R6, 0x1, PT ;  /* 0x000000010600780c */ /* 0x000fe20003f05270 */
[----:B--2---:R-:W-:-:S04]  /*0b50*/  IMAD.WIDE.U32 R4, R0, 0x4, R4 ;  /* 0x0000000400047825 */ /* 0x004fc800078e0004 */
[----:B---3--:R-:W-:Y:S01]  /*0b60*/  FADD R7, R3, R14 ;  /* 0x0000000e03077221 */ /* 0x008fe20000000000 */
[----:B------:R-:W-:-:S07]  /*0b70*/  FSETP.GEU.AND P1, PT, R14, -R3, PT ;  /* 0x800000030e00720b */ /* 0x000fce0003f2e000 */
[----:B------:R-:W-:-:S05]  /*0b80*/  @!P0 FSEL R7, R7, RZ, P1 ;  /* 0x000000ff07078208 */ /* 0x000fca0000800000 */
[----:B------:R-:W-:Y:S01]  /*0b90*/  STG.E desc[UR10][R4.64], R7 ;  /* 0x0000000704007986 */ /* 0x000fe2000c10190a */
[----:B------:R-:W-:Y:S05]  /*0ba0*/  EXIT ;  /* 0x000000000000794d */ /* 0x000fea0003800000 */
.L_x_6:
[----:B------:R-:W-:-:S00]  /*0bb0*/  BRA `(.L_x_6) ;  /* 0xfffffffc00fc7947 */ /* 0x000fc0000383ffff */
[----:B------:R-:W-:-:S00]  /*0bc0*/  NOP ;  /* 0x0000000000007918 */ /* 0x000fc00000000000 */
        /* <DEDUP_REMOVED lines=11> */
.L_x_54:


//--------------------- .text._Z7max_jjbPfS_iiiii --------------------------
	.section	.text._Z7max_jjbPfS_iiiii,"ax",@progbits
	.align	128
        .global         _Z7max_jjbPfS_iiiii
        .type           _Z7max_jjbPfS_iiiii,@function
        .size           _Z7max_jjbPfS_iiiii,(.L_x_55 - _Z7max_jjbPfS_iiiii)
        .other          _Z7max_jjbPfS_iiiii,@"STO_CUDA_ENTRY STV_DEFAULT"
_Z7max_jjbPfS_iiiii:
.text._Z7max_jjbPfS_iiiii:
[----:B------:R-:W-:Y:S01]  /*0000*/  LDC R1, c[0x0][0x37c] ;  /* 0x0000df00ff017b82 */ /* 0x000fe20000000800 */
[----:B------:R-:W0:Y:S07]  /*0010*/  S2R R2, SR_TID.X ;  /* 0x0000000000027919 */ /* 0x000e2e0000002100 */
[----:B------:R-:W0:Y:S01]  /*0020*/  S2UR UR4, SR_CTAID.Y ;  /* 0x00000000000479c3 */ /* 0x000e220000002600 */
[----:B------:R-:W1:Y:S01]  /*0030*/  LDCU UR8, c[0x0][0x3a0] ;  /* 0x00007400ff0877ac */ /* 0x000e620008000800 */
[----:B------:R-:W-:Y:S01]  /*0040*/  BSSY.RECONVERGENT B0, `(.L_x_7) ;  /* 0x0000032000007945 */ /* 0x000fe20003800200 */
[----:B------:R-:W2:Y:S01]  /*0050*/  S2R R0, SR_TID.Y ;  /* 0x0000000000007919 */ /* 0x000ea20000002200 */
[----:B------:R-:W3:Y:S04]  /*0060*/  LDCU.64 UR6, c[0x0][0x358] ;  /* 0x00006b00ff0677ac */ /* 0x000ee80008000a00 */
[----:B------:R-:W0:Y:S08]  /*0070*/  LDC R3, c[0x0][0x360] ;  /* 0x0000d800ff037b82 */ /* 0x000e300000000800 */
[----:B------:R-:W4:Y:S08]  /*0080*/  LDC.64 R6, c[0x0][0x398] ;  /* 0x0000e600ff067b82 */ /* 0x000f300000000a00 */
[----:B------:R-:W5:Y:S08]  /*0090*/  LDC.64 R8, c[0x0][0x390] ;  /* 0x0000e400ff087b82 */ /* 0x000f700000000a00 */
[----:B------:R-:W2:Y:S01]  /*00a0*/  S2UR UR5, SR_CTAID.Z ;  /* 0x00000000000579c3 */ /* 0x000ea20000002700 */
[----:B0-----:R-:W-:-:S07]  /*00b0*/  IMAD R2, R3, UR4, R2 ;  /* 0x0000000403027c24 */ /* 0x001fce000f8e0202 */
[----:B------:R-:W2:Y:S01]  /*00c0*/  LDC R5, c[0x0][0x364] ;  /* 0x0000d900ff057b82 */ /* 0x000ea20000000800 */
[----:B----4-:R-:W-:Y:S01]  /*00d0*/  ISETP.GE.AND P1, PT, R2, R7, PT ;  /* 0x000000070200720c */ /* 0x010fe20003f26270 */
[----:B-----5:R-:W-:-:S06]  /*00e0*/  IMAD.IADD R3, R9, 0x1, -R7 ;  /* 0x0000000109037824 */ /* 0x020fcc00078e0a07 */
[----:B------:R-:W0:Y:S01]  /*00f0*/  S2UR UR4, SR_CTAID.X ;  /* 0x00000000000479c3 */ /* 0x000e220000002500 */
[----:B------:R-:W-:Y:S01]  /*0100*/  ISETP.GE.AND P2, PT, R2, R3, PT ;  /* 0x000000030200720c */ /* 0x000fe20003f46270 */
[----:B--2---:R-:W-:-:S04]  /*0110*/  IMAD R0, R5, UR5, R0 ;  /* 0x0000000505007c24 */ /* 0x004fc8000f8e0200 */
[CCC-:B------:R-:W-:Y:S01]  /*0120*/  IMAD R5, R0.reuse, R6.reuse, -R7.reuse ;  /* 0x0000000600057224 */ /* 0x1c0fe200078e0a07 */
[----:B------:R-:W-:Y:S01]  /*0130*/  ISETP.GE.AND P0, PT, R0, R3, PT ;  /* 0x000000030000720c */ /* 0x000fe20003f06270 */
[----:B------:R-:W-:Y:S01]  /*0140*/  IMAD R3, R2, R6, -R7 ;  /* 0x0000000602037224 */ /* 0x000fe200078e0a07 */
[----:B------:R-:W-:Y:S02]  /*0150*/  ISETP.GE.AND P3, PT, R0, R7, PT ;  /* 0x000000070000720c */ /* 0x000fe40003f66270 */
[----:B------:R-:W-:Y:S01]  /*0160*/  SEL R6, R7, RZ, !P1 ;  /* 0x000000ff07067207 */ /* 0x000fe20004800000 */
[----:B------:R-:W-:Y:S01]  /*0170*/  IMAD R4, R3, R8, RZ ;  /* 0x0000000803047224 */ /* 0x000fe200078e02ff */
[----:B------:R-:W-:Y:S02]  /*0180*/  SEL R10, R7, RZ, !P3 ;  /* 0x000000ff070a7207 */ /* 0x000fe40005800000 */
[----:B------:R-:W-:Y:S02]  /*0190*/  VIMNMX R3, PT, PT, RZ, R5, !PT ;  /* 0x00000005ff037248 */ /* 0x000fe40007fe0100 */
[----:B-1----:R-:W-:-:S02]  /*01a0*/  IADD3 R6, PT, PT, -R6, UR8, RZ ;  /* 0x0000000806067c10 */ /* 0x002fc4000fffe1ff */
[----:B------:R-:W-:Y:S01]  /*01b0*/  VIMNMX R4, PT, PT, RZ, R4, !PT ;  /* 0x00000004ff047248 */ /* 0x000fe20007fe0100 */
[----:B0--3--:R-:W-:Y:S06]  /*01c0*/  @!P2 BRA `(.L_x_8) ;  /* 0x000000000064a947 */ /* 0x009fec0003800000 */
[----:B------:R-:W-:Y:S02]  /*01d0*/  IABS R12, R8 ;  /* 0x00000008000c7213 */ /* 0x000fe40000000000 */
[----:B------:R-:W-:Y:S02]  /*01e0*/  IABS R13, R4 ;  /* 0x00000004000d7213 */ /* 0x000fe40000000000 */
[----:B------:R-:W0:Y:S08]  /*01f0*/  I2F.RP R5, R12 ;  /* 0x0000000c00057306 */ /* 0x000e300000209400 */
[----:B0-----:R-:W0:Y:S02]  /*0200*/  MUFU.RCP R5, R5 ;  /* 0x0000000500057308 */ /* 0x001e240000001000 */
[----:B0-----:R-:W-:-:S06]  /*0210*/  VIADD R6, R5, 0xffffffe ;  /* 0x0ffffffe05067836 */ /* 0x001fcc0000000000 */
[----:B------:R0:W1:Y:S02]  /*0220*/  F2I.FTZ.U32.TRUNC.NTZ R7, R6 ;  /* 0x0000000600077305 */ /* 0x000064000021f000 */
[----:B0-----:R-:W-:Y:S02]  /*0230*/  IMAD.MOV.U32 R6, RZ, RZ, RZ ;  /* 0x000000ffff067224 */ /* 0x001fe400078e00ff */
[----:B-1----:R-:W-:-:S04]  /*0240*/  IMAD.MOV R11, RZ, RZ, -R7 ;  /* 0x000000ffff0b7224 */ /* 0x002fc800078e0a07 */
[----:B------:R-:W-:-:S04]  /*0250*/  IMAD R11, R11, R12, RZ ;  /* 0x0000000c0b0b7224 */ /* 0x000fc800078e02ff */
[----:B------:R-:W-:-:S04]  /*0260*/  IMAD.HI.U32 R7, R7, R11, R6 ;  /* 0x0000000b07077227 */ /* 0x000fc800078e0006 */
[----:B------:R-:W-:-:S04]  /*0270*/  IMAD.MOV.U32 R11, RZ, RZ, R13 ;  /* 0x000000ffff0b7224 */ /* 0x000fc800078e000d */
[----:B------:R-:W-:-:S04]  /*0280*/  IMAD.HI.U32 R7, R7, R11, RZ ;  /* 0x0000000b07077227 */ /* 0x000fc800078e00ff */
[----:B------:R-:W-:-:S04]  /*0290*/  IMAD.MOV R5, RZ, RZ, -R7 ;  /* 0x000000ffff057224 */ /* 0x000fc800078e0a07 */
[----:B------:R-:W-:-:S05]  /*02a0*/  IMAD R5, R12, R5, R11 ;  /* 0x000000050c057224 */ /* 0x000fca00078e020b */
[----:B------:R-:W-:-:S13]  /*02b0*/  ISETP.GT.U32.AND P3, PT, R12, R5, PT ;  /* 0x000000050c00720c */ /* 0x000fda0003f64070 */
[----:B------:R-:W-:Y:S02]  /*02c0*/  @!P3 IMAD.IADD R5, R5, 0x1, -R12 ;  /* 0x000000010505b824 */ /* 0x000fe400078e0a0c */
[----:B------:R-:W-:Y:S01]  /*02d0*/  @!P3 VIADD R7, R7, 0x1 ;  /* 0x000000010707b836 */ /* 0x000fe20000000000 */
[----:B------:R-:W-:Y:S02]  /*02e0*/  ISETP.NE.AND P3, PT, R8, RZ, PT ;  /* 0x000000ff0800720c */ /* 0x000fe40003f65270 */
[----:B------:R-:W-:Y:S02]  /*02f0*/  ISETP.GE.U32.AND P1, PT, R5, R12, PT ;  /* 0x0000000c0500720c */ /* 0x000fe40003f26070 */
[----:B------:R-:W-:-:S04]  /*0300*/  LOP3.LUT R5, R4, R8, RZ, 0x3c, !PT ;  /* 0x0000000804057212 */ /* 0x000fc800078e3cff */
[----:B------:R-:W-:-:S07]  /*0310*/  ISETP.GE.AND P2, PT, R5, RZ, PT ;  /* 0x000000ff0500720c */ /* 0x000fce0003f46270 */
[----:B------:R-:W-:-:S06]  /*0320*/  @P1 VIADD R7, R7, 0x1 ;  /* 0x0000000107071836 */ /* 0x000fcc0000000000 */
[----:B------:R-:W-:Y:S01]  /*0330*/  @!P2 IMAD.MOV R7, RZ, RZ, -R7 ;  /* 0x000000ffff07a224 */ /* 0x000fe200078e0a07 */
[----:B------:R-:W-:-:S05]  /*0340*/  @!P3 LOP3.LUT R7, RZ, R8, RZ, 0x33, !PT ;  /* 0x00000008ff07b212 */ /* 0x000fca00078e33ff */
[----:B------:R-:W-:-:S07]  /*0350*/  IMAD.IADD R6, R8, 0x1, -R7 ;  /* 0x0000000108067824 */ /* 0x000fce00078e0a07 */
.L_x_8:
[----:B------:R-:W-:Y:S05]  /*0360*/  BSYNC.RECONVERGENT B0 ;  /* 0x0000000000007941 */ /* 0x000fea0003800200 */
.L_x_7:
[----:B------:R-:W-:Y:S01]  /*0370*/  ISETP.GE.AND P1, PT, R6, 0x1, PT ;  /* 0x000000010600780c */ /* 0x000fe20003f26270 */
[----:B------:R-:W-:Y:S01]  /*0380*/  BSSY.RECONVERGENT B1, `(.L_x_9) ;  /* 0x00000a6000017945 */ /* 0x000fe20003800200 */
[----:B------:R-:W-:Y:S01]  /*0390*/  IADD3 R7, PT, PT, -R10, UR8, RZ ;  /* 0x000000080a077c10 */ /* 0x000fe2000fffe1ff */
[----:B------:R-:W-:Y:S02]  /*03a0*/  IMAD R9, R9, UR4, R2 ;  /* 0x0000000409097c24 */ /* 0x000fe4000f8e0202 */
[----:B------:R-:W-:Y:S02]  /*03b0*/  @P0 IMAD.IADD R7, R8, 0x1, -R3 ;  /* 0x0000000108070824 */ /* 0x000fe400078e0a03 */
[----:B------:R-:W-:-:S06]  /*03c0*/  IMAD.MOV.U32 R14, RZ, RZ, RZ ;  /* 0x000000ffff0e7224 */ /* 0x000fcc00078e00ff */
[----:B------:R-:W-:Y:S05]  /*03d0*/  @!P1 BRA `(.L_x_10) ;  /* 0x0000000800809947 */ /* 0x000fea0003800000 */
[----:B------:R-:W0:Y:S01]  /*03e0*/  LDC.64 R10, c[0x0][0x380] ;  /* 0x0000e000ff0a7b82 */ /* 0x000e220000000a00 */
[C---:B------:R-:W-:Y:S01]  /*03f0*/  LOP3.LUT R18, R7.reuse, 0x7, RZ, 0xc0, !PT ;  /* 0x0000000707127812 */ /* 0x040fe200078ec0ff */
[----:B------:R-:W-:Y:S01]  /*0400*/  IMAD.IADD R8, R4, 0x1, R3 ;  /* 0x0000000104087824 */ /* 0x000fe200078e0203 */
[C---:B------:R-:W-:Y:S01]  /*0410*/  LOP3.LUT R16, R7.reuse, 0xf, RZ, 0xc0, !PT ;  /* 0x0000000f07107812 */ /* 0x040fe200078ec0ff */
[----:B------:R-:W-:Y:S01]  /*0420*/  IMAD.MOV.U32 R14, RZ, RZ, RZ ;  /* 0x000000ffff0e7224 */ /* 0x000fe200078e00ff */
[----:B------:R-:W-:Y:S01]  /*0430*/  LOP3.LUT R19, R7, 0x3, RZ, 0xc0, !PT ;  /* 0x0000000307137812 */ /* 0x000fe200078ec0ff */
[----:B------:R-:W-:Y:S02]  /*0440*/  VIADD R12, R18, 0xffffffff ;  /* 0xffffffff120c7836 */ /* 0x000fe40000000000 */
[----:B------:R-:W-:-:S03]  /*0450*/  VIADD R5, R16, 0xffffffff ;  /* 0xffffffff10057836 */ /* 0x000fc60000000000 */
[----:B------:R-:W-:Y:S02]  /*0460*/  ISETP.GE.U32.AND P1, PT, R12, 0x3, PT ;  /* 0x000000030c00780c */ /* 0x000fe40003f26070 */
[----:B------:R-:W-:Y:S02]  /*0470*/  ISETP.GE.U32.AND P0, PT, R5, 0x7, PT ;  /* 0x000000070500780c */ /* 0x000fe40003f06070 */
[----:B0-----:R-:W-:Y:S02]  /*0480*/  IADD3 R2, P2, PT, R10, 0x20, RZ ;  /* 0x000000200a027810 */ /* 0x001fe40007f5e0ff */
[----:B------:R-:W-:-:S03]  /*0490*/  LOP3.LUT R10, R7, 0x7ffffff0, RZ, 0xc0, !PT ;  /* 0x7ffffff0070a7812 */ /* 0x000fc600078ec0ff */
[----:B------:R-:W-:Y:S02]  /*04a0*/  IMAD.X R3, RZ, RZ, R11, P2 ;  /* 0x000000ffff037224 */ /* 0x000fe400010e060b */
[----:B------:R-:W-:Y:S02]  /*04b0*/  IMAD.MOV.U32 R11, RZ, RZ, RZ ;  /* 0x000000ffff0b7224 */ /* 0x000fe400078e00ff */
[----:B------:R-:W-:-:S07]  /*04c0*/  IMAD.MOV R12, RZ, RZ, -R10 ;  /* 0x000000ffff0c7224 */ /* 0x000fce00078e0a0a */
.L_x_21:
[----:B------:R-:W-:Y:S01]  /*04d0*/  ISETP.GE.AND P2, PT, R7, 0x1, PT ;  /* 0x000000010700780c */ /* 0x000fe20003f46270 */
[----:B------:R-:W-:-:S12]  /*04e0*/  BSSY.RECONVERGENT B0, `(.L_x_11) ;  /* 0x000008c000007945 */ /* 0x000fd80003800200 */
[----:B------:R-:W-:Y:S05]  /*04f0*/  @!P2 BRA `(.L_x_12) ;  /* 0x000000080028a947 */ /* 0x000fea0003800000 */
[----:B------:R-:W0:Y:S01]  /*0500*/  LDC R4, c[0x0][0x390] ;  /* 0x0000e400ff047b82 */ /* 0x000e220000000800 */
[----:B------:R-:W-:Y:S01]  /*0510*/  ISETP.GE.U32.AND P2, PT, R7, 0x10, PT ;  /* 0x000000100700780c */ /* 0x000fe20003f46070 */
[----:B------:R-:W-:Y:S01]  /*0520*/  BSSY.RECONVERGENT B2, `(.L_x_13) ;  /* 0x000003f000027945 */ /* 0x000fe20003800200 */
[----:B------:R-:W-:Y:S02]  /*0530*/  IMAD.MOV.U32 R20, RZ, RZ, RZ ;  /* 0x000000ffff147224 */ /* 0x000fe400078e00ff */
[----:B0-----:R-:W-:-:S04]  /*0540*/  IMAD R13, R4, UR4, R11 ;  /* 0x00000004040d7c24 */ /* 0x001fc8000f8e020b */
[----:B------:R-:W-:-:S05]  /*0550*/  IMAD R13, R13, R4, R8 ;  /* 0x000000040d0d7224 */ /* 0x000fca00078e0208 */
[----:B------:R-:W-:Y:S05]  /*0560*/  @!P2 BRA `(.L_x_14) ;  /* 0x0000000000e8a947 */ /* 0x000fea0003800000 */
[----:B------:R-:W-:Y:S01]  /*0570*/  BSSY.RECONVERGENT B3, `(.L_x_15) ;  /* 0x0000038000037945 */ /* 0x000fe20003800200 */
[----:B------:R-:W-:Y:S02]  /*0580*/  IMAD.MOV.U32 R17, RZ, RZ, R13 ;  /* 0x000000ffff117224 */ /* 0x000fe400078e000d */
[----:B------:R-:W-:-:S07]  /*0590*/  IMAD.MOV.U32 R15, RZ, RZ, R12 ;  /* 0x000000ffff0f7224 */ /* 0x000fce00078e000c */
.L_x_16:
[----:B------:R-:W-:-:S05]  /*05a0*/  IMAD.WIDE R4, R17, 0x4, R2 ;  /* 0x0000000411047825 */ /* 0x000fca00078e0202 */
[----:B------:R-:W2:Y:S04]  /*05b0*/  LDG.E R21, desc[UR6][R4.64+-0x20] ;  /* 0xffffe00604157981 */ /* 0x000ea8000c1e1900 */
[----:B------:R-:W3:Y:S04]  /*05c0*/  LDG.E R27, desc[UR6][R4.64+-0x1c] ;  /* 0xffffe406041b7981 */ /* 0x000ee8000c1e1900 */
[----:B------:R-:W4:Y:S04]  /*05d0*/  LDG.E R22, desc[UR6][R4.64+-0x18] ;  /* 0xffffe80604167981 */ /* 0x000f28000c1e1900 */
[----:B------:R-:W5:Y:S04]  /*05e0*/  LDG.E R23, desc[UR6][R4.64+-0x14] ;  /* 0xffffec0604177981 */ /* 0x000f68000c1e1900 */
[----:B------:R-:W5:Y:S04]  /*05f0*/  LDG.E R25, desc[UR6][R4.64+-0x10] ;  /* 0xfffff00604197981 */ /* 0x000f68000c1e1900 */
[----:B------:R-:W5:Y:S04]  /*0600*/  LDG.E R24, desc[UR6][R4.64+-0xc] ;  /* 0xfffff40604187981 */ /* 0x000f68000c1e1900 */
[----:B------:R-:W5:Y:S01]  /*0610*/  LDG.E R20, desc[UR6][R4.64+-0x8] ;  /* 0xfffff80604147981 */ /* 0x000f62000c1e1900 */
[----:B--2---:R-:W-:-:S04]  /*0620*/  FSETP.GEU.AND P2, PT, R14, R21, PT ;  /* 0x000000150e00720b */ /* 0x004fc80003f4e000 */
[----:B------:R-:W-:Y:S02]  /*0630*/  FSEL R14, R21, R14, !P2 ;  /* 0x0000000e150e7208 */ /* 0x000fe40005000000 */
[----:B------:R-:W2:Y:S02]  /*0640*/  LDG.E R21, desc[UR6][R4.64+-0x4] ;  /* 0xfffffc0604157981 */ /* 0x000ea4000c1e1900 */
[----:B---3--:R-:W-:-:S04]  /*0650*/  FSETP.GEU.AND P2, PT, R14, R27, PT ;  /* 0x0000001b0e00720b */ /* 0x008fc80003f4e000 */
[----:B------:R-:W-:Y:S02]  /*0660*/  FSEL R27, R27, R14, !P2 ;  /* 0x0000000e1b1b7208 */ /* 0x000fe40005000000 */
[----:B------:R-:W3:Y:S02]  /*0670*/  LDG.E R14, desc[UR6][R4.64] ;  /* 0x00000006040e7981 */ /* 0x000ee4000c1e1900 */
[----:B----4-:R-:W-:-:S04]  /*0680*/  FSETP.GEU.AND P2, PT, R27, R22, PT ;  /* 0x000000161b00720b */ /* 0x010fc80003f4e000 */
[----:B------:R-:W-:Y:S02]  /*0690*/  FSEL R26, R22, R27, !P2 ;  /* 0x0000001b161a7208 */ /* 0x000fe40005000000 */
[----:B------:R-:W4:Y:S02]  /*06a0*/  LDG.E R22, desc[UR6][R4.64+0x4] ;  /* 0x0000040604167981 */ /* 0x000f24000c1e1900 */
[----:B-----5:R-:W-:-:S04]  /*06b0*/  FSETP.GEU.AND P2, PT, R26, R23, PT ;  /* 0x000000171a00720b */ /* 0x020fc80003f4e000 */
[----:B------:R-:W-:Y:S02]  /*06c0*/  FSEL R26, R23, R26, !P2 ;  /* 0x0000001a171a7208 */ /* 0x000fe40005000000 */
[----:B------:R-:W5:Y:S02]  /*06d0*/  LDG.E R23, desc[UR6][R4.64+0x8] ;  /* 0x0000080604177981 */ /* 0x000f64000c1e1900 */
[----:B------:R-:W-:-:S04]  /*06e0*/  FSETP.GEU.AND P2, PT, R26, R25, PT ;  /* 0x000000191a00720b */ /* 0x000fc80003f4e000 */
        /* <DEDUP_REMOVED lines=8> */
[----:B--2---:R-:W-:-:S04]  /*0770*/  FSETP.GEU.AND P2, PT, R26, R21, PT ;  /* 0x000000151a00720b */ /* 0x004fc80003f4e000 */
[----:B------:R-:W-:Y:S02]  /*0780*/  FSEL R27, R21, R26, !P2 ;  /* 0x0000001a151b7208 */ /* 0x000fe40005000000 */
[----:B------:R-:W2:Y:S04]  /*0790*/  LDG.E R21, desc[UR6][R4.64+0x18] ;  /* 0x0000180604157981 */ /* 0x000ea8000c1e1900 */
[----:B------:R-:W2:Y:S01]  /*07a0*/  LDG.E R26, desc[UR6][R4.64+0x1c] ;  /* 0x00001c06041a7981 */ /* 0x000ea2000c1e1900 */
[----:B---3--:R-:W-:Y:S01]  /*07b0*/  FSETP.GEU.AND P2, PT, R27, R14, PT ;  /* 0x0000000e1b00720b */ /* 0x008fe20003f4e000 */
[----:B------:R-:W-:Y:S02]  /*07c0*/  VIADD R15, R15, 0x10 ;  /* 0x000000100f0f7836 */ /* 0x000fe40000000000 */
[----:B------:R-:W-:Y:S01]  /*07d0*/  VIADD R17, R17, 0x10 ;  /* 0x0000001011117836 */ /* 0x000fe20000000000 */
[----:B------:R-:W-:-:S02]  /*07e0*/  FSEL R27, R14, R27, !P2 ;  /* 0x0000001b0e1b7208 */ /* 0x000fc40005000000 */
[----:B------:R-:W-:Y:S02]  /*07f0*/  ISETP.NE.AND P3, PT, R15, RZ, PT ;  /* 0x000000ff0f00720c */ /* 0x000fe40003f65270 */
[----:B----4-:R-:W-:-:S04]  /*0800*/  FSETP.GEU.AND P2, PT, R27, R22, PT ;  /* 0x000000161b00720b */ /* 0x010fc80003f4e000 */
[----:B------:R-:W-:-:S04]  /*0810*/  FSEL R22, R22, R27, !P2 ;  /* 0x0000001b16167208 */ /* 0x000fc80005000000 */
[----:B-----5:R-:W-:-:S04]  /*0820*/  FSETP.GEU.AND P2, PT, R22, R23, PT ;  /* 0x000000171600720b */ /* 0x020fc80003f4e000 */
[----:B------:R-:W-:-:S04]  /*0830*/  FSEL R22, R23, R22, !P2 ;  /* 0x0000001617167208 */ /* 0x000fc80005000000 */
[----:B------:R-:W-:-:S04]  /*0840*/  FSETP.GEU.AND P2, PT, R22, R25, PT ;  /* 0x000000191600720b */ /* 0x000fc80003f4e000 */
[----:B------:R-:W-:-:S04]  /*0850*/  FSEL R25, R25, R22, !P2 ;  /* 0x0000001619197208 */ /* 0x000fc80005000000 */
[----:B------:R-:W-:-:S04]  /*0860*/  FSETP.GEU.AND P2, PT, R25, R24, PT ;  /* 0x000000181900720b */ /* 0x000fc80003f4e000 */
[----:B------:R-:W-:-:S04]  /*0870*/  FSEL R25, R24, R25, !P2 ;  /* 0x0000001918197208 */ /* 0x000fc80005000000 */
[----:B------:R-:W-:-:S04]  /*0880*/  FSETP.GEU.AND P2, PT, R25, R20, PT ;  /* 0x000000141900720b */ /* 0x000fc80003f4e000 */
[----:B------:R-:W-:-:S04]  /*0890*/  FSEL R20, R20, R25, !P2 ;  /* 0x0000001914147208 */ /* 0x000fc80005000000 */
[----:B--2---:R-:W-:-:S04]  /*08a0*/  FSETP.GEU.AND P2, PT, R20, R21, PT ;  /* 0x000000151400720b */ /* 0x004fc80003f4e000 */
[----:B------:R-:W-:-:S04]  /*08b0*/  FSEL R21, R21, R20, !P2 ;  /* 0x0000001415157208 */ /* 0x000fc80005000000 */
[----:B------:R-:W-:-:S04]  /*08c0*/  FSETP.GEU.AND P2, PT, R21, R26, PT ;  /* 0x0000001a1500720b */ /* 0x000fc80003f4e000 */
[----:B------:R-:W-:Y:S01]  /*08d0*/  FSEL R14, R26, R21, !P2 ;  /* 0x000000151a0e7208 */ /* 0x000fe20005000000 */
[----:B------:R-:W-:Y:S08]  /*08e0*/  @P3 BRA `(.L_x_16) ;  /* 0xfffffffc002c3947 */ /* 0x000ff0000383ffff */
[----:B------:R-:W-:Y:S05]  /*08f0*/  BSYNC.RECONVERGENT B3 ;  /* 0x0000000000037941 */ /* 0x000fea0003800200 */
.L_x_15:
[----:B------:R-:W-:-:S07]  /*0900*/  IMAD.MOV.U32 R20, RZ, RZ, R10 ;  /* 0x000000ffff147224 */ /* 0x000fce00078e000a */
.L_x_14:
[----:B------:R-:W-:Y:S05]  /*0910*/  BSYNC.RECONVERGENT B2 ;  /* 0x0000000000027941 */ /* 0x000fea0003800200 */
.L_x_13:
[----:B------:R-:W-:-:S13]  /*0920*/  ISETP.NE.AND P2, PT, R16, RZ, PT ;  /* 0x000000ff1000720c */ /* 0x000fda0003f45270 */
[----:B------:R-:W-:Y:S05]  /*0930*/  @!P2 BRA `(.L_x_12) ;  /* 0x000000040018a947 */ /* 0x000fea0003800000 */
[----:B------:R-:W-:Y:S01]  /*0940*/  BSSY.RECONVERGENT B2, `(.L_x_17) ;  /* 0x000001f000027945 */ /* 0x000fe20003800200 */
[----:B------:R-:W-:-:S03]  /*0950*/  ISETP.NE.AND P2, PT, R18, RZ, PT ;  /* 0x000000ff1200720c */ /* 0x000fc60003f45270 */
[----:B------:R-:W-:Y:S10]  /*0960*/  @!P0 BRA `(.L_x_18) ;  /* 0x0000000000708947 */ /* 0x000ff40003800000 */
[----:B------:R-:W0:Y:S01]  /*0970*/  LDC.64 R4, c[0x0][0x380] ;  /* 0x0000e000ff047b82 */ /* 0x000e220000000a00 */
[----:B------:R-:W-:-:S04]  /*0980*/  IMAD.IADD R15, R13, 0x1, R20 ;  /* 0x000000010d0f7824 */ /* 0x000fc800078e0214 */
[----:B0-----:R-:W-:-:S05]  /*0990*/  IMAD.WIDE R4, R15, 0x4, R4 ;  /* 0x000000040f047825 */ /* 0x001fca00078e0204 */
[----:B------:R-:W2:Y:S04]  /*09a0*/  LDG.E R23, desc[UR6][R4.64] ;  /* 0x0000000604177981 */ /* 0x000ea8000c1e1900 */
[----:B------:R-:W3:Y:S04]  /*09b0*/  LDG.E R25, desc[UR6][R4.64+0x4] ;  /* 0x0000040604197981 */ /* 0x000ee8000c1e1900 */
[----:B------:R-:W4:Y:S04]  /*09c0*/  LDG.E R27, desc[UR6][R4.64+0x8] ;  /* 0x00000806041b7981 */ /* 0x000f28000c1e1900 */
[----:B------:R-:W5:Y:S04]  /*09d0*/  LDG.E R29, desc[UR6][R4.64+0xc] ;  /* 0x00000c06041d7981 */ /* 0x000f68000c1e1900 */
[----:B------:R-:W5:Y:S04]  /*09e0*/  LDG.E R21, desc[UR6][R4.64+0x10] ;  /* 0x0000100604157981 */ /* 0x000f68000c1e1900 */
[----:B------:R-:W5:Y:S04]  /*09f0*/  LDG.E R17, desc[UR6][R4.64+0x14] ;  /* 0x0000140604117981 */ /* 0x000f68000c1e1900 */
[----:B------:R-:W5:Y:S04]  /*0a00*/  LDG.E R15, desc[UR6][R4.64+0x18] ;  /* 0x00001806040f7981 */ /* 0x000f68000c1e1900 */
[----:B------:R-:W5:Y:S01]  /*0a10*/  LDG.E R22, desc[UR6][R4.64+0x1c] ;  /* 0x00001c0604167981 */ /* 0x000f62000c1e1900 */
[----:B------:R-:W-:Y:S01]  /*0a20*/  VIADD R20, R20, 0x8 ;  /* 0x0000000814147836 */ /* 0x000fe20000000000 */
[----:B--2---:R-:W-:-:S04]  /*0a30*/  FSETP.GEU.AND P3, PT, R14, R23, PT ;  /* 0x000000170e00720b */ /* 0x004fc80003f6e000 */
[----:B------:R-:W-:-:S04]  /*0a40*/  FSEL R14, R23, R14, !P3 ;  /* 0x0000000e170e7208 */ /* 0x000fc80005800000 */
[----:B---3--:R-:W-:-:S04]  /*0a50*/  FSETP.GEU.AND P3, PT, R14, R25, PT ;  /* 0x000000190e00720b */ /* 0x008fc80003f6e000 */
[----:B------:R-:W-:-:S04]  /*0a60*/  FSEL R14, R25, R14, !P3 ;  /* 0x0000000e190e7208 */ /* 0x000fc80005800000 */
        /* <DEDUP_REMOVED lines=10> */
[----:B------:R-:W-:-:S04]  /*0b10*/  FSETP.GEU.AND P3, PT, R15, R22, PT ;  /* 0x000000160f00720b */ /* 0x000fc80003f6e000 */
[----:B------:R-:W-:-:S09]  /*0b20*/  FSEL R14, R22, R15, !P3 ;  /* 0x0000000f160e7208 */ /* 0x000fd20005800000 */
.L_x_18:
[----:B------:R-:W-:Y:S05]  /*0b30*/  BSYNC.RECONVERGENT B2 ;  /* 0x0000000000027941 */ /* 0x000fea0003800200 */
.L_x_17:
        /* <DEDUP_REMOVED lines=19> */
[----:B------:R-:W-:-:S09]  /*0c70*/  FSEL R14, R23, R14, !P3 ;  /* 0x0000000e170e7208 */ /* 0x000fd20005800000 */
.L_x_20:
[----:B------:R-:W-:Y:S05]  /*0c80*/  BSYNC.RECONVERGENT B2 ;  /* 0x0000000000027941 */ /* 0x000fea0003800200 */
.L_x_19:
[----:B------:R-:W-:Y:S05]  /*0c90*/  @!P2 BRA `(.L_x_12) ;  /* 0x000000000040a947 */ /* 0x000fea0003800000 */
[----:B------:R-:W0:Y:S01]  /*0ca0*/  LDC.64 R4, c[0x0][0x380] ;  /* 0x0000e000ff047b82 */ /* 0x000e220000000a00 */
[----:B------:R-:W-:-:S04]  /*0cb0*/  IMAD.IADD R13, R13, 0x1, R20 ;  /* 0x000000010d0d7824 */ /* 0x000fc800078e0214 */
[----:B0-----:R-:W-:-:S05]  /*0cc0*/  IMAD.WIDE R4, R13, 0x4, R4 ;  /* 0x000000040d047825 */ /* 0x001fca00078e0204 */
[----:B------:R-:W2:Y:S01]  /*0cd0*/  LDG.E R13, desc[UR6][R4.64] ;  /* 0x00000006040d7981 */ /* 0x000ea2000c1e1900 */
[----:B------:R-:W-:Y:S02]  /*0ce0*/  ISETP.NE.AND P3, PT, R19, 0x1, PT ;  /* 0x000000011300780c */ /* 0x000fe40003f65270 */
[----:B--2---:R-:W-:-:S04]  /*0cf0*/  FSETP.GEU.AND P2, PT, R14, R13, PT ;  /* 0x0000000d0e00720b */ /* 0x004fc80003f4e000 */
[----:B------:R-:W-:-:S07]  /*0d00*/  FSEL R14, R13, R14, !P2 ;  /* 0x0000000e0d0e7208 */ /* 0x000fce0005000000 */
[----:B------:R-:W-:Y:S05]  /*0d10*/  @!P3 BRA `(.L_x_12) ;  /* 0x000000000020b947 */ /* 0x000fea0003800000 */
[----:B------:R-:W2:Y:S01]  /*0d20*/  LDG.E R13, desc[UR6][R4.64+0x4] ;  /* 0x00000406040d7981 */ /* 0x000ea2000c1e1900 */
[----:B------:R-:W-:Y:S02]  /*0d30*/  ISETP.NE.AND P3, PT, R19, 0x2, PT ;  /* 0x000000021300780c */ /* 0x000fe40003f65270 */
[----:B--2---:R-:W-:-:S04]  /*0d40*/  FSETP.GEU.AND P2, PT, R14, R13, PT ;  /* 0x0000000d0e00720b */ /* 0x004fc80003f4e000 */
[----:B------:R-:W-:-:S07]  /*0d50*/  FSEL R14, R13, R14, !P2 ;  /* 0x0000000e0d0e7208 */ /* 0x000fce0005000000 */
[----:B------:R-:W-:Y:S05]  /*0d60*/  @!P3 BRA `(.L_x_12) ;  /* 0x00000000000cb947 */ /* 0x000fea0003800000 */
[----:B------:R-:W2:Y:S02]  /*0d70*/  LDG.E R5, desc[UR6][R4.64+0x8] ;  /* 0x0000080604057981 */ /* 0x000ea4000c1e1900 */
[----:B--2---:R-:W-:-:S13]  /*0d80*/  FSETP.GEU.AND P2, PT, R14, R5, PT ;  /* 0x000000050e00720b */ /* 0x004fda0003f4e000 */
[----:B------:R-:W-:-:S07]  /*0d90*/  @!P2 IMAD.MOV.U32 R14, RZ, RZ, R5 ;  /* 0x000000ffff0ea224 */ /* 0x000fce00078e0005 */
.L_x_12:
[----:B------:R-:W-:Y:S05]  /*0da0*/  BSYNC.RECONVERGENT B0 ;  /* 0x0000000000007941 */ /* 0x000fea0003800200 */
.L_x_11:
[----:B------:R-:W-:-:S05]  /*0db0*/  VIADD R11, R11, 0x1 ;  /* 0x000000010b0b7836 */ /* 0x000fca0000000000 */
[----:B------:R-:W-:-:S13]  /*0dc0*/  ISETP.NE.AND P2, PT, R11, R6, PT ;  /* 0x000000060b00720c */ /* 0x000fda0003f45270 */
[----:B------:R-:W-:Y:S05]  /*0dd0*/  @P2 BRA `(.L_x_21) ;  /* 0xfffffff400bc2947 */ /* 0x000fea000383ffff */
.L_x_10:
[----:B------:R-:W-:Y:S05]  /*0de0*/  BSYNC.RECONVERGENT B1 ;  /* 0x0000000000017941 */ /* 0x000fea0003800200 */
.L_x_9:
[----:B------:R-:W0:Y:S01]  /*0df0*/  LDC.64 R2, c[0x0][0x388] ;  /* 0x0000e200ff027b82 */ /* 0x000e220000000a00 */
[----:B------:R-:W1:Y:S02]  /*0e00*/  LDCU UR5, c[0x0][0x394] ;  /* 0x00007280ff0577ac */ /* 0x000e640008000800 */
[----:B-1----:R-:W-:-:S04]  /*0e10*/  IMAD R9, R9, UR5, R0 ;  /* 0x0000000509097c24 */ /* 0x002fc8000f8e0200 */
[----:B0-----:R-:W-:-:S05]  /*0e20*/  IMAD.WIDE R2, R9, 0x4, R2 ;  /* 0x0000000409027825 */ /* 0x001fca00078e0202 */
[----:B------:R-:W-:Y:S01]  /*0e30*/  STG.E desc[UR6][R2.64], R14 ;  /* 0x0000000e02007986 */ /* 0x000fe2000c101906 */
[----:B------:R-:W-:Y:S05]  /*0e40*/  EXIT ;  /* 0x000000000000794d */ /* 0x000fea0003800000 */
.L_x_22:
        /* <DEDUP_REMOVED lines=11> */
.L_x_55:


//--------------------- .text._Z8conv_jjbPfS_S_S_iiiiii --------------------------
	.section	.text._Z8conv_jjbPfS_S_S_iiiiii,"ax",@progbits
	.align	128
        .global         _Z8conv_jjbPfS_S_S_iiiiii
        .type           _Z8conv_jjbPfS_S_S_iiiiii,@function
        .size           _Z8conv_jjbPfS_S_S_iiiiii,(.L_x_56 - _Z8conv_jjbPfS_S_S_iiiiii)
        .other          _Z8conv_jjbPfS_S_S_iiiiii,@"STO_CUDA_ENTRY STV_DEFAULT"
_Z8conv_jjbPfS_S_S_iiiiii:
.text._Z8conv_jjbPfS_S_S_iiiiii:
[----:B------:R-:W-:Y:S01]  /*0000*/  LDC R1, c[0x0][0x37c] ;  /* 0x0000df00ff017b82 */ /* 0x000fe20000000800 */
[----:B------:R-:W0:Y:S07]  /*0010*/  S2R R5, SR_TID.X ;  /* 0x0000000000057919 */ /* 0x000e2e0000002100 */
[----:B------:R-:W0:Y:S01]  /*0020*/  S2UR UR4, SR_CTAID.Y ;  /* 0x00000000000479c3 */ /* 0x000e220000002600 */
[----:B------:R-:W-:Y:S01]  /*0030*/  BSSY.RECONVERGENT B0, `(.L_x_23) ;  /* 0x000002e000007945 */ /* 0x000fe20003800200 */
[----:B------:R-:W1:Y:S01]  /*0040*/  S2R R12, SR_TID.Y ;  /* 0x00000000000c7919 */ /* 0x000e620000002200 */
[----:B------:R-:W2:Y:S05]  /*0050*/  S2R R18, SR_CTAID.X ;  /* 0x0000000000127919 */ /* 0x000eaa0000002500 */
[----:B------:R-:W0:Y:S08]  /*0060*/  LDC R0, c[0x0][0x360] ;  /* 0x0000d800ff007b82 */ /* 0x000e300000000800 */
[----:B------:R-:W3:Y:S08]  /*0070*/  LDC.64 R2, c[0x0][0x3a8] ;  /* 0x0000ea00ff027b82 */ /* 0x000ef00000000a00 */
[----:B------:R-:W4:Y:S08]  /*0080*/  LDC.64 R8, c[0x0][0x3a0] ;  /* 0x0000e800ff087b82 */ /* 0x000f300000000a00 */
[----:B------:R-:W1:Y:S01]  /*0090*/  S2UR UR5, SR_CTAID.Z ;  /* 0x00000000000579c3 */ /* 0x000e620000002700 */
[----:B0-----:R-:W-:Y:S01]  /*00a0*/  IMAD R5, R0, UR4, R5 ;  /* 0x0000000400057c24 */ /* 0x001fe2000f8e0205 */
[----:B------:R-:W0:Y:S06]  /*00b0*/  LDCU UR4, c[0x0][0x3b0] ;  /* 0x00007600ff0477ac */ /* 0x000e2c0008000800 */
[----:B------:R-:W1:Y:S01]  /*00c0*/  LDC R11, c[0x0][0x364] ;  /* 0x0000d900ff0b7b82 */ /* 0x000e620000000800 */
[----:B---3--:R-:W-:-:S04]  /*00d0*/  IMAD R4, R5, R2, RZ ;  /* 0x0000000205047224 */ /* 0x008fc800078e02ff */
[----:B------:R-:W-:Y:S01]  /*00e0*/  IMAD.IADD R19, R3, 0x1, -R4 ;  /* 0x0000000103137824 */ /* 0x000fe200078e0a04 */
[CC--:B------:R-:W-:Y:S02]  /*00f0*/  IADD3 R7, PT, PT, R4.reuse, -R3.reuse, RZ ;  /* 0x8000000304077210 */ /* 0x0c0fe40007ffe0ff */
[-C--:B----4-:R-:W-:Y:S02]  /*0100*/  IADD3 R0, PT, PT, R9, -R3.reuse, RZ ;  /* 0x8000000309007210 */ /* 0x090fe40007ffe0ff */
[----:B------:R-:W-:Y:S01]  /*0110*/  ISETP.GE.AND P0, PT, R4, R3, PT ;  /* 0x000000030400720c */ /* 0x000fe20003f06270 */
[----:B------:R-:W-:Y:S01]  /*0120*/  IMAD R7, R7, R8, RZ ;  /* 0x0000000807077224 */ /* 0x000fe200078e02ff */
[----:B------:R-:W-:Y:S02]  /*0130*/  ISETP.GE.AND P1, PT, R5, R0, PT ;  /* 0x000000000500720c */ /* 0x000fe40003f26270 */
[----:B------:R-:W-:Y:S02]  /*0140*/  SEL R19, R19, RZ, !P0 ;  /* 0x000000ff13137207 */ /* 0x000fe40004000000 */
[----:B------:R-:W-:-:S02]  /*0150*/  VIMNMX R7, PT, PT, RZ, R7, !PT ;  /* 0x00000007ff077248 */ /* 0x000fc40007fe0100 */
[----:B0-----:R-:W-:Y:S01]  /*0160*/  IADD3 R13, PT, PT, -R19, UR4, RZ ;  /* 0x00000004130d7c10 */ /* 0x001fe2000fffe1ff */
[----:B-1----:R-:W-:-:S06]  /*0170*/  IMAD R12, R11, UR5, R12 ;  /* 0x000000050b0c7c24 */ /* 0x002fcc000f8e020c */
[----:B--2---:R-:W-:Y:S05]  /*0180*/  @!P1 BRA `(.L_x_24) ;  /* 0x0000000000609947 */ /* 0x004fea0003800000 */
[----:B------:R-:W-:-:S04]  /*0190*/  IABS R13, R8 ;  /* 0x00000008000d7213 */ /* 0x000fc80000000000 */
[----:B------:R-:W0:Y:S08]  /*01a0*/  I2F.RP R4, R13 ;  /* 0x0000000d00047306 */ /* 0x000e300000209400 */
[----:B0-----:R-:W0:Y:S02]  /*01b0*/  MUFU.RCP R4, R4 ;  /* 0x0000000400047308 */ /* 0x001e240000001000 */
[----:B0-----:R-:W-:-:S06]  /*01c0*/  IADD3 R10, PT, PT, R4, 0xffffffe, RZ ;  /* 0x0ffffffe040a7810 */ /* 0x001fcc0007ffe0ff */
[----:B------:R0:W1:Y:S02]  /*01d0*/  F2I.FTZ.U32.TRUNC.NTZ R11, R10 ;  /* 0x0000000a000b7305 */ /* 0x000064000021f000 */
[----:B0-----:R-:W-:Y:S01]  /*01e0*/  IMAD.MOV.U32 R10, RZ, RZ, RZ ;  /* 0x000000ffff0a7224 */ /* 0x001fe200078e00ff */
[----:B-1----:R-:W-:-:S05]  /*01f0*/  IADD3 R6, PT, PT, RZ, -R11, RZ ;  /* 0x8000000bff067210 */ /* 0x002fca0007ffe0ff */
[----:B------:R-:W-:Y:S01]  /*0200*/  IMAD R15, R6, R13, RZ ;  /* 0x0000000d060f7224 */ /* 0x000fe200078e02ff */
[----:B------:R-:W-:-:S03]  /*0210*/  IABS R6, R7 ;  /* 0x0000000700067213 */ /* 0x000fc60000000000 */
[----:B------:R-:W-:-:S06]  /*0220*/  IMAD.HI.U32 R11, R11, R15, R10 ;  /* 0x0000000f0b0b7227 */ /* 0x000fcc00078e000a */
[----:B------:R-:W-:-:S05]  /*0230*/  IMAD.HI.U32 R11, R11, R6, RZ ;  /* 0x000000060b0b7227 */ /* 0x000fca00078e00ff */
[----:B------:R-:W-:-:S05]  /*0240*/  IADD3 R4, PT, PT, -R11, RZ, RZ ;  /* 0x000000ff0b047210 */ /* 0x000fca0007ffe1ff */
[----:B------:R-:W-:-:S05]  /*0250*/  IMAD R4, R13, R4, R6 ;  /* 0x000000040d047224 */ /* 0x000fca00078e0206 */
[----:B------:R-:W-:-:S13]  /*0260*/  ISETP.GT.U32.AND P2, PT, R13, R4, PT ;  /* 0x000000040d00720c */ /* 0x000fda0003f44070 */
[-C--:B------:R-:W-:Y:S01]  /*0270*/  @!P2 IADD3 R4, PT, PT, R4, -R13.reuse, RZ ;  /* 0x8000000d0404a210 */ /* 0x080fe20007ffe0ff */
[----:B------:R-:W-:Y:S01]  /*0280*/  @!P2 VIADD R11, R11, 0x1 ;  /* 0x000000010b0ba836 */ /* 0x000fe20000000000 */
[----:B------:R-:W-:Y:S02]  /*0290*/  ISETP.NE.AND P2, PT, R8, RZ, PT ;  /* 0x000000ff0800720c */ /* 0x000fe40003f45270 */
[----:B------:R-:W-:Y:S02]  /*02a0*/  ISETP.GE.U32.AND P0, PT, R4, R13, PT ;  /* 0x0000000d0400720c */ /* 0x000fe40003f06070 */
[----:B------:R-:W-:-:S04]  /*02b0*/  LOP3.LUT R4, R7, R8, RZ, 0x3c, !PT ;  /* 0x0000000807047212 */ /* 0x000fc800078e3cff */
[----:B------:R-:W-:-:S07]  /*02c0*/  ISETP.GE.AND P1, PT, R4, RZ, PT ;  /* 0x000000ff0400720c */ /* 0x000fce0003f26270 */
[----:B------:R-:W-:-:S06]  /*02d0*/  @P0 IADD3 R11, PT, PT, R11, 0x1, RZ ;  /* 0x000000010b0b0810 */ /* 0x000fcc0007ffe0ff */
[----:B------:R-:W-:Y:S02]  /*02e0*/  @!P1 IADD3 R11, PT, PT, -R11, RZ, RZ ;  /* 0x000000ff0b0b9210 */ /* 0x000fe40007ffe1ff */
[----:B------:R-:W-:-:S05]  /*02f0*/  @!P2 LOP3.LUT R11, RZ, R8, RZ, 0x33, !PT ;  /* 0x00000008ff0ba212 */ /* 0x000fca00078e33ff */
[----:B------:R-:W-:-:S07]  /*0300*/  IMAD.IADD R13, R8, 0x1, -R11 ;  /* 0x00000001080d7824 */ /* 0x000fce00078e0a0b */
.L_x_24:
[----:B------:R-:W-:Y:S05]  /*0310*/  BSYNC.RECONVERGENT B0 ;  /* 0x0000000000007941 */ /* 0x000fea0003800200 */
.L_x_23:
[----:B------:R-:W0:Y:S01]  /*0320*/  LDCU UR5, c[0x0][0x3b4] ;  /* 0x00007680ff0577ac */ /* 0x000e220008000800 */
[C---:B------:R-:W-:Y:S01]  /*0330*/  IMAD R2, R12.reuse, R2, RZ ;  /* 0x000000020c027224 */ /* 0x040fe200078e02ff */
[----:B------:R-:W-:Y:S01]  /*0340*/  ISETP.GE.AND P1, PT, R12, R0, PT ;  /* 0x000000000c00720c */ /* 0x000fe20003f26270 */
[----:B------:R-:W-:Y:S01]  /*0350*/  IMAD R9, R18, R9, R5 ;  /* 0x0000000912097224 */ /* 0x000fe200078e0205 */
[----:B------:R-:W1:Y:S02]  /*0360*/  LDCU.64 UR12, c[0x0][0x358] ;  /* 0x00006b00ff0c77ac */ /* 0x000e640008000a00 */
[CC--:B------:R-:W-:Y:S02]  /*0370*/  ISETP.GE.AND P0, PT, R2.reuse, R3.reuse, PT ;  /* 0x000000030200720c */ /* 0x0c0fe40003f06270 */
[CC--:B------:R-:W-:Y:S02]  /*0380*/  IADD3 R11, PT, PT, -R2.reuse, R3.reuse, RZ ;  /* 0x00000003020b7210 */ /* 0x0c0fe40007ffe1ff */
[----:B------:R-:W-:-:S02]  /*0390*/  VIADDMNMX R0, R2, -R3, RZ, !PT ;  /* 0x8000000302007246 */ /* 0x000fc400078001ff */
[----:B------:R-:W-:-:S04]  /*03a0*/  SEL R11, R11, RZ, !P0 ;  /* 0x000000ff0b0b7207 */ /* 0x000fc80004000000 */
[----:B------:R-:W-:Y:S01]  /*03b0*/  IADD3 R10, PT, PT, -R11, UR4, RZ ;  /* 0x000000040b0a7c10 */ /* 0x000fe2000fffe1ff */
[----:B0-----:R-:W-:Y:S01]  /*03c0*/  UISETP.GE.AND UP0, UPT, UR5, 0x1, UPT ;  /* 0x000000010500788c */ /* 0x001fe2000bf06270 */
[----:B------:R-:W-:Y:S01]  /*03d0*/  @P1 IADD3 R10, PT, PT, -R0, R8, RZ ;  /* 0x00000008000a1210 */ /* 0x000fe20007ffe1ff */
[----:B------:R-:W-:-:S07]  /*03e0*/  HFMA2 R8, -RZ, RZ, 0, 0 ;  /* 0x00000000ff087431 */ /* 0x000fce00000001ff */
[----:B-1----:R-:W-:Y:S05]  /*03f0*/  BRA.U !UP0, `(.L_x_25) ;  /* 0x0000000d080c7547 */ /* 0x002fea000b800000 */
[----:B------:R-:W0:Y:S01]  /*0400*/  LDCU.64 UR8, c[0x0][0x390] ;  /* 0x00007200ff0877ac */ /* 0x000e220008000a00 */
[----:B------:R-:W-:Y:S01]  /*0410*/  VIMNMX R3, PT, PT, R2, R3, !PT ;  /* 0x0000000302037248 */ /* 0x000fe20007fe0100 */
[----:B------:R-:W-:Y:S01]  /*0420*/  IMAD.IADD R7, R7, 0x1, R0 ;  /* 0x0000000107077824 */ /* 0x000fe200078e0200 */
[----:B------:R-:W-:Y:S01]  /*0430*/  LOP3.LUT R4, R10, 0x7ffffff0, RZ, 0xc0, !PT ;  /* 0x7ffffff00a047812 */ /* 0x000fe200078ec0ff */
[----:B------:R-:W1:Y:S01]  /*0440*/  LDCU.64 UR10, c[0x0][0x388] ;  /* 0x00007100ff0a77ac */ /* 0x000e620008000a00 */
[----:B------:R-:W-:Y:S02]  /*0450*/  IADD3 R6, PT, PT, -R2, R3, RZ ;  /* 0x0000000302067210 */ /* 0x000fe40007ffe1ff */
[C---:B------:R-:W-:Y:S01]  /*0460*/  LOP3.LUT R5, R10.reuse, 0xf, RZ, 0xc0, !PT ;  /* 0x0000000f0a057812 */ /* 0x040fe200078ec0ff */
[----:B------:R-:W-:Y:S01]  /*0470*/  UMOV UR4, URZ ;  /* 0x000000ff00047c82 */ /* 0x000fe20008000000 */
[C---:B------:R-:W-:Y:S02]  /*0480*/  LOP3.LUT R3, R10.reuse, 0x7, RZ, 0xc0, !PT ;  /* 0x000000070a037812 */ /* 0x040fe400078ec0ff */
[----:B------:R-:W-:-:S02]  /*0490*/  LOP3.LUT R2, R10, 0x3, RZ, 0xc0, !PT ;  /* 0x000000030a027812 */ /* 0x000fc400078ec0ff */
[----:B------:R-:W-:Y:S02]  /*04a0*/  MOV R8, RZ ;  /* 0x000000ff00087202 */ /* 0x000fe40000000f00 */
[----:B------:R-:W-:Y:S01]  /*04b0*/  IADD3 R0, PT, PT, -R4, RZ, RZ ;  /* 0x000000ff04007210 */ /* 0x000fe20007ffe1ff */
[----:B0-----:R-:W-:Y:S02]  /*04c0*/  UIADD3 UR7, UP0, UPT, UR8, 0x20, URZ ;  /* 0x0000002008077890 */ /* 0x001fe4000ff1e0ff */
[----:B-1----:R-:W-:Y:S02]  /*04d0*/  UIADD3 UR5, UP1, UPT, UR10, 0x20, URZ ;  /* 0x000000200a057890 */ /* 0x002fe4000ff3e0ff */
[----:B------:R-:W-:Y:S02]  /*04e0*/  UIADD3.X UR8, UPT, UPT, URZ, UR9, URZ, UP0, !UPT ;  /* 0x00000009ff087290 */ /* 0x000fe400087fe4ff */
[----:B------:R-:W-:-:S12]  /*04f0*/  UIADD3.X UR6, UPT, UPT, URZ, UR11, URZ, UP1, !UPT ;  /* 0x0000000bff067290 */ /* 0x000fd80008ffe4ff */
.L_x_39:
[----:B------:R-:W-:Y:S01]  /*0500*/  ISETP.GE.AND P0, PT, R13, 0x1, PT ;  /* 0x000000010d00780c */ /* 0x000fe20003f06270 */
[----:B------:R-:W-:-:S12]  /*0510*/  BSSY.RECONVERGENT B1, `(.L_x_26) ;  /* 0x00000ad000017945 */ /* 0x000fd80003800200 */
[----:B------:R-:W-:Y:S05]  /*0520*/  @!P0 BRA `(.L_x_27) ;  /* 0x0000000800ac8947 */ /* 0x000fea0003800000 */
[----:B------:R-:W0:Y:S01]  /*0530*/  LDC.64 R14, c[0x0][0x3b0] ;  /* 0x0000ec00ff0e7b82 */ /* 0x000e220000000a00 */
[----:B------:R-:W-:Y:S02]  /*0540*/  IMAD.MOV.U32 R20, RZ, RZ, RZ ;  /* 0x000000ffff147224 */ /* 0x000fe400078e00ff */
[----:B0-----:R-:W-:-:S04]  /*0550*/  IMAD R15, R18, R15, UR4 ;  /* 0x00000004120f7e24 */ /* 0x001fc8000f8e020f */
[----:B------:R-:W-:-:S07]  /*0560*/  IMAD R23, R15, R14, R19 ;  /* 0x0000000e0f177224 */ /* 0x000fce00078e0213 */
.L_x_38:
[----:B------:R-:W-:Y:S01]  /*0570*/  ISETP.GE.AND P0, PT, R10, 0x1, PT ;  /* 0x000000010a00780c */ /* 0x000fe20003f06270 */
[----:B------:R-:W-:-:S12]  /*0580*/  BSSY.RECONVERGENT B0, `(.L_x_28) ;  /* 0x00000a2000007945 */ /* 0x000fd80003800200 */
[----:B------:R-:W-:Y:S05]  /*0590*/  @!P0 BRA `(.L_x_29) ;  /* 0x0000000800808947 */ /* 0x000fea0003800000 */
[----:B------:R-:W0:Y:S01]  /*05a0*/  LDC R15, c[0x0][0x3a0] ;  /* 0x0000e800ff0f7b82 */ /* 0x000e220000000800 */
[----:B------:R-:W-:Y:S01]  /*05b0*/  ISETP.GE.U32.AND P0, PT, R10, 0x10, PT ;  /* 0x000000100a00780c */ /* 0x000fe20003f06070 */
[----:B------:R-:W-:Y:S01]  /*05c0*/  BSSY.RECONVERGENT B2, `(.L_x_30) ;  /* 0x0000049000027945 */ /* 0x000fe20003800200 */
[----:B------:R-:W-:Y:S02]  /*05d0*/  IADD3 R27, PT, PT, R23, R20, RZ ;  /* 0x00000014171b7210 */ /* 0x000fe40007ffe0ff */
[----:B------:R-:W-:-:S03]  /*05e0*/  MOV R21, RZ ;  /* 0x000000ff00157202 */ /* 0x000fc60000000f00 */
[----:B------:R-:W1:Y:S01]  /*05f0*/  LDC R14, c[0x0][0x3b0] ;  /* 0x0000ec00ff0e7b82 */ /* 0x000e620000000800 */
[----:B0-----:R-:W-:-:S04]  /*0600*/  IMAD R22, R15, UR4, R20 ;  /* 0x000000040f167c24 */ /* 0x001fc8000f8e0214 */
[----:B------:R-:W-:Y:S02]  /*0610*/  IMAD R22, R22, R15, R7 ;  /* 0x0000000f16167224 */ /* 0x000fe400078e0207 */
[----:B-1----:R-:W-:Y:S01]  /*0620*/  IMAD R24, R27, R14, R11 ;  /* 0x0000000e1b187224 */ /* 0x002fe200078e020b */
[----:B------:R-:W-:Y:S06]  /*0630*/  @!P0 BRA `(.L_x_31) ;  /* 0x0000000400048947 */ /* 0x000fec0003800000 */
[----:B------:R-:W-:Y:S01]  /*0640*/  BSSY.RECONVERGENT B3, `(.L_x_32) ;  /* 0x000003f000037945 */ /* 0x000fe20003800200 */
[----:B------:R-:W-:Y:S01]  /*0650*/  IMAD R27, R27, R14, R6 ;  /* 0x0000000e1b1b7224 */ /* 0x000fe200078e0206 */
[----:B------:R-:W-:Y:S01]  /*0660*/  MOV R21, R22 ;  /* 0x0000001600157202 */ /* 0x000fe20000000f00 */
[----:B------:R-:W-:-:S07]  /*0670*/  IMAD.MOV.U32 R25, RZ, RZ, R0 ;  /* 0x000000ffff197224 */ /* 0x000fce00078e0000 */
.L_x_33:
[----:B------:R-:W-:Y:S01]  /*0680*/  MOV R16, UR7 ;  /* 0x0000000700107c02 */ /* 0x000fe20008000f00 */
[----:B------:R-:W-:Y:S01]  /*0690*/  IMAD.U32 R15, RZ, RZ, UR6 ;  /* 0x00000006ff0f7e24 */ /* 0x000fe2000f8e00ff */
[----:B------:R-:W-:Y:S02]  /*06a0*/  MOV R17, UR8 ;  /* 0x0000000800117c02 */ /* 0x000fe40008000f00 */
[----:B------:R-:W-:Y:S01]  /*06b0*/  MOV R14, UR5 ;  /* 0x00000005000e7c02 */ /* 0x000fe20008000f00 */
[----:B------:R-:W-:-:S04]  /*06c0*/  IMAD.WIDE R16, R27, 0x4, R16 ;  /* 0x000000041b107825 */ /* 0x000fc800078e0210 */
[----:B------:R-:W-:Y:S01]  /*06d0*/  IMAD.WIDE R14, R21, 0x4, R14 ;  /* 0x00000004150e7825 */ /* 0x000fe200078e020e */
[----:B------:R-:W2:Y:S04]  /*06e0*/  LDG.E R26, desc[UR12][R16.64+-0x20] ;  /* 0xffffe00c101a7981 */ /* 0x000ea8000c1e1900 */
[----:B------:R-:W2:Y:S04]  /*06f0*/  LDG.E R29, desc[UR12][R14.64+-0x20] ;  /* 0xffffe00c0e1d7981 */ /* 0x000ea8000c1e1900 */
[----:B------:R-:W3:Y:S01]  /*0700*/  LDG.E R28, desc[UR12][R14.64+0x1c] ;  /* 0x00001c0c0e1c7981 */ /* 0x000ee2000c1e1900 */
[----:B--2---:R-:W-:-:S03]  /*0710*/  FFMA R26, R29, R26, R8 ;  /* 0x0000001a1d1a7223 */ /* 0x004fc60000000008 */
[----:B------:R-:W2:Y:S04]  /*0720*/  LDG.E R8, desc[UR12][R16.64+-0x1c] ;  /* 0xffffe40c10087981 */ /* 0x000ea8000c1e1900 */
[----:B------:R-:W2:Y:S02]  /*0730*/  LDG.E R29, desc[UR12][R14.64+-0x1c] ;  /* 0xffffe40c0e1d7981 */ /* 0x000ea4000c1e1900 */
[----:B--2---:R-:W-:Y:S02]  /*0740*/  FFMA R8, R29, R8, R26 ;  /* 0x000000081d087223 */ /* 0x004fe4000000001a */
[----:B------:R-:W2:Y:S04]  /*0750*/  LDG.E R29, desc[UR12][R14.64+-0x18] ;  /* 0xffffe80c0e1d7981 */ /* 0x000ea8000c1e1900 */
[----:B------:R-:W2:Y:S02]  /*0760*/  LDG.E R26, desc[UR12][R16.64+-0x18] ;  /* 0xffffe80c101a7981 */ /* 0x000ea4000c1e1900 */
[----:B--2---:R-:W-:-:S02]  /*0770*/  FFMA R8, R29, R26, R8 ;  /* 0x0000001a1d087223 */ /* 0x004fc40000000008 */
        /* <DEDUP_REMOVED lines=31> */
[----:B------:R-:W2:Y:S01]  /*0970*/  LDG.E R26, desc[UR12][R16.64+0x14] ;  /* 0x0000140c101a7981 */ /* 0x000ea2000c1e1900 */
[----:B------:R-:W-:-:S04]  /*0980*/  IADD3 R25, PT, PT, R25, 0x10, RZ ;  /* 0x0000001019197810 */ /* 0x000fc80007ffe0ff */
[----:B------:R-:W-:Y:S01]  /*0990*/  ISETP.NE.AND P0, PT, R25, RZ, PT ;  /* 0x000000ff1900720c */ /* 0x000fe20003f05270 */
[----:B--2---:R-:W-:Y:S02]  /*09a0*/  FFMA R29, R8, R26, R29 ;  /* 0x0000001a081d7223 */ /* 0x004fe4000000001d */
[----:B------:R-:W2:Y:S04]  /*09b0*/  LDG.E R8, desc[UR12][R14.64+0x18] ;  /* 0x0000180c0e087981 */ /* 0x000ea8000c1e1900 */
[----:B------:R-:W2:Y:S04]  /*09c0*/  LDG.E R26, desc[UR12][R16.64+0x18] ;  /* 0x0000180c101a7981 */ /* 0x000ea8000c1e1900 */
[----:B------:R-:W3:Y:S01]  /*09d0*/  LDG.E R17, desc[UR12][R16.64+0x1c] ;  /* 0x00001c0c10117981 */ /* 0x000ee2000c1e1900 */
[----:B------:R-:W-:-:S02]  /*09e0*/  IADD3 R27, PT, PT, R27, 0x10, RZ ;  /* 0x000000101b1b7810 */ /* 0x000fc40007ffe0ff */
[----:B------:R-:W-:Y:S01]  /*09f0*/  IADD3 R21, PT, PT, R21, 0x10, RZ ;  /* 0x0000001015157810 */ /* 0x000fe20007ffe0ff */
[----:B--2---:R-:W-:-:S04]  /*0a00*/  FFMA R8, R8, R26, R29 ;  /* 0x0000001a08087223 */ /* 0x004fc8000000001d */
[----:B---3--:R-:W-:Y:S01]  /*0a10*/  FFMA R8, R28, R17, R8 ;  /* 0x000000111c087223 */ /* 0x008fe20000000008 */
[----:B------:R-:W-:Y:S06]  /*0a20*/  @P0 BRA `(.L_x_33) ;  /* 0xfffffffc00140947 */ /* 0x000fec000383ffff */
[----:B------:R-:W-:Y:S05]  /*0a30*/  BSYNC.RECONVERGENT B3 ;  /* 0x0000000000037941 */ /* 0x000fea0003800200 */
.L_x_32:
[----:B------:R-:W-:-:S07]  /*0a40*/  IMAD.MOV.U32 R21, RZ, RZ, R4 ;  /* 0x000000ffff157224 */ /* 0x000fce00078e0004 */
.L_x_31:
[----:B------:R-:W-:Y:S05]  /*0a50*/  BSYNC.RECONVERGENT B2 ;  /* 0x0000000000027941 */ /* 0x000fea0003800200 */
.L_x_30:
[----:B------:R-:W-:-:S13]  /*0a60*/  ISETP.NE.AND P0, PT, R5, RZ, PT ;  /* 0x000000ff0500720c */ /* 0x000fda0003f05270 */
[----:B------:R-:W-:Y:S05]  /*0a70*/  @!P0 BRA `(.L_x_29) ;  /* 0x0000000400488947 */ /* 0x000fea0003800000 */
[----:B------:R-:W-:Y:S01]  /*0a80*/  IADD3 R14, PT, PT, R5, -0x1, RZ ;  /* 0xffffffff050e7810 */ /* 0x000fe20007ffe0ff */
[----:B------:R-:W-:Y:S01]  /*0a90*/  BSSY.RECONVERGENT B2, `(.L_x_34) ;  /* 0x0000023000027945 */ /* 0x000fe20003800200 */
[----:B------:R-:W-:Y:S02]  /*0aa0*/  ISETP.NE.AND P1, PT, R3, RZ, PT ;  /* 0x000000ff0300720c */ /* 0x000fe40003f25270 */
[----:B------:R-:W-:-:S13]  /*0ab0*/  ISETP.GE.U32.AND P0, PT, R14, 0x7, PT ;  /* 0x000000070e00780c */ /* 0x000fda0003f06070 */
[----:B------:R-:W-:Y:S05]  /*0ac0*/  @!P0 BRA `(.L_x_35) ;  /* 0x00000000007c8947 */ /* 0x000fea0003800000 */
[----:B------:R-:W0:Y:S01]  /*0ad0*/  LDC.64 R16, c[0x0][0x388] ;  /* 0x0000e200ff107b82 */ /* 0x000e220000000a00 */
[-C--:B------:R-:W-:Y:S02]  /*0ae0*/  IADD3 R25, PT, PT, R22, R21.reuse, RZ ;  /* 0x0000001516197210 */ /* 0x080fe40007ffe0ff */
[----:B------:R-:W-:-:S05]  /*0af0*/  IADD3 R27, PT, PT, R24, R21, RZ ;  /* 0x00000015181b7210 */ /* 0x000fca0007ffe0ff */
[----:B------:R-:W1:Y:S01]  /*0b00*/  LDC.64 R14, c[0x0][0x390] ;  /* 0x0000e400ff0e7b82 */ /* 0x000e620000000a00 */
[----:B0-----:R-:W-:-:S05]  /*0b10*/  IMAD.WIDE R16, R25, 0x4, R16 ;  /* 0x0000000419107825 */ /* 0x001fca00078e0210 */
[----:B------:R-:W2:Y:S01]  /*0b20*/  LDG.E R25, desc[UR12][R16.64] ;  /* 0x0000000c10197981 */ /* 0x000ea2000c1e1900 */
[----:B-1----:R-:W-:-:S03]  /*0b30*/  IMAD.WIDE R14, R27, 0x4, R14 ;  /* 0x000000041b0e7825 */ /* 0x002fc600078e020e */
[----:B------:R-:W3:Y:S04]  /*0b40*/  LDG.E R28, desc[UR12][R16.64+0x4] ;  /* 0x0000040c101c7981 */ /* 0x000ee8000c1e1900 */
[----:B------:R-:W2:Y:S04]  /*0b50*/  LDG.E R26, desc[UR12][R14.64] ;  /* 0x0000000c0e1a7981 */ /* 0x000ea8000c1e1900 */
[----:B------:R-:W3:Y:S01]  /*0b60*/  LDG.E R27, desc[UR12][R14.64+0x4] ;  /* 0x0000040c0e1b7981 */ /* 0x000ee2000c1e1900 */
[----:B--2---:R-:W-:-:S03]  /*0b70*/  FFMA R25, R25, R26, R8 ;  /* 0x0000001a19197223 */ /* 0x004fc60000000008 */
[----:B------:R-:W2:Y:S04]  /*0b80*/  LDG.E R8, desc[UR12][R16.64+0x8] ;  /* 0x0000080c10087981 */ /* 0x000ea8000c1e1900 */
[----:B------:R-:W2:Y:S01]  /*0b90*/  LDG.E R26, desc[UR12][R14.64+0x8] ;  /* 0x0000080c0e1a7981 */ /* 0x000ea2000c1e1900 */
[----:B---3--:R-:W-:-:S03]  /*0ba0*/  FFMA R25, R28, R27, R25 ;  /* 0x0000001b1c197223 */ /* 0x008fc60000000019 */
[----:B------:R-:W3:Y:S04]  /*0bb0*/  LDG.E R27, desc[UR12][R16.64+0xc] ;  /* 0x00000c0c101b7981 */ /* 0x000ee8000c1e1900 */
        /* <DEDUP_REMOVED lines=13> */
[----:B------:R-:W-:Y:S02]  /*0c90*/  VIADD R21, R21, 0x8 ;  /* 0x0000000815157836 */ /* 0x000fe40000000000 */
[----:B--2---:R-:W-:-:S04]  /*0ca0*/  FFMA R8, R25, R26, R8 ;  /* 0x0000001a19087223 */ /* 0x004fc80000000008 */
[----:B---3--:R-:W-:-:S07]  /*0cb0*/  FFMA R8, R27, R28, R8 ;  /* 0x0000001c1b087223 */ /* 0x008fce0000000008 */
.L_x_35:
[----:B------:R-:W-:Y:S05]  /*0cc0*/  BSYNC.RECONVERGENT B2 ;  /* 0x0000000000027941 */ /* 0x000fea0003800200 */
.L_x_34:
        /* <DEDUP_REMOVED lines=25> */
.L_x_37:
[----:B------:R-:W-:Y:S05]  /*0e60*/  BSYNC.RECONVERGENT B2 ;  /* 0x0000000000027941 */ /* 0x000fea0003800200 */
.L_x_36:
[----:B------:R-:W-:Y:S05]  /*0e70*/  @!P1 BRA `(.L_x_29) ;  /* 0x0000000000489947 */ /* 0x000fea0003800000 */
[----:B------:R-:W0:Y:S01]  /*0e80*/  LDC.64 R16, c[0x0][0x388] ;  /* 0x0000e200ff107b82 */ /* 0x000e220000000a00 */
[-C--:B------:R-:W-:Y:S02]  /*0e90*/  IADD3 R25, PT, PT, R22, R21.reuse, RZ ;  /* 0x0000001516197210 */ /* 0x080fe40007ffe0ff */
[----:B------:R-:W-:-:S05]  /*0ea0*/  IADD3 R21, PT, PT, R24, R21, RZ ;  /* 0x0000001518157210 */ /* 0x000fca0007ffe0ff */
[----:B------:R-:W1:Y:S01]  /*0eb0*/  LDC.64 R14, c[0x0][0x390] ;  /* 0x0000e400ff0e7b82 */ /* 0x000e620000000a00 */
[----:B0-----:R-:W-:-:S04]  /*0ec0*/  IMAD.WIDE R16, R25, 0x4, R16 ;  /* 0x0000000419107825 */ /* 0x001fc800078e0210 */
[----:B-1----:R-:W-:Y:S02]  /*0ed0*/  IMAD.WIDE R14, R21, 0x4, R14 ;  /* 0x00000004150e7825 */ /* 0x002fe400078e020e */
[----:B------:R-:W2:Y:S04]  /*0ee0*/  LDG.E R21, desc[UR12][R16.64] ;  /* 0x0000000c10157981 */ /* 0x000ea8000c1e1900 */
[----:B------:R-:W2:Y:S01]  /*0ef0*/  LDG.E R22, desc[UR12][R14.64] ;  /* 0x0000000c0e167981 */ /* 0x000ea2000c1e1900 */
[----:B------:R-:W-:Y:S01]  /*0f00*/  ISETP.NE.AND P0, PT, R2, 0x1, PT ;  /* 0x000000010200780c */ /* 0x000fe20003f05270 */
[----:B--2---:R-:W-:-:S12]  /*0f10*/  FFMA R8, R21, R22, R8 ;  /* 0x0000001615087223 */ /* 0x004fd80000000008 */
[----:B------:R-:W-:Y:S05]  /*0f20*/  @!P0 BRA `(.L_x_29) ;  /* 0x00000000001c8947 */ /* 0x000fea0003800000 */
[----:B------:R-:W-:Y:S01]  /*0f30*/  ISETP.NE.AND P0, PT, R2, 0x2, PT ;  /* 0x000000020200780c */ /* 0x000fe20003f05270 */
[----:B------:R-:W2:Y:S04]  /*0f40*/  LDG.E R21, desc[UR12][R16.64+0x4] ;  /* 0x0000040c10157981 */ /* 0x000ea8000c1e1900 */
[----:B------:R-:W2:Y:S08]  /*0f50*/  LDG.E R22, desc[UR12][R14.64+0x4] ;  /* 0x0000040c0e167981 */ /* 0x000eb0000c1e1900 */
[----:B------:R-:W3:Y:S04]  /*0f60*/  @P0 LDG.E R25, desc[UR12][R16.64+0x8] ;  /* 0x0000080c10190981 */ /* 0x000ee8000c1e1900 */
[----:B------:R-:W3:Y:S01]  /*0f70*/  @P0 LDG.E R24, desc[UR12][R14.64+0x8] ;  /* 0x0000080c0e180981 */ /* 0x000ee2000c1e1900 */
[----:B--2---:R-:W-:-:S04]  /*0f80*/  FFMA R8, R21, R22, R8 ;  /* 0x0000001615087223 */ /* 0x004fc80000000008 */
[----:B---3--:R-:W-:-:S07]  /*0f90*/  @P0 FFMA R8, R25, R24, R8 ;  /* 0x0000001819080223 */ /* 0x008fce0000000008 */
.L_x_29:
[----:B------:R-:W-:Y:S05]  /*0fa0*/  BSYNC.RECONVERGENT B0 ;  /* 0x0000000000007941 */ /* 0x000fea0003800200 */
.L_x_28:
[----:B------:R-:W-:-:S04]  /*0fb0*/  IADD3 R20, PT, PT, R20, 0x1, RZ ;  /* 0x0000000114147810 */ /* 0x000fc80007ffe0ff */
[----:B------:R-:W-:-:S13]  /*0fc0*/  ISETP.NE.AND P0, PT, R20, R13, PT ;  /* 0x0000000d1400720c */ /* 0x000fda0003f05270 */
[----:B------:R-:W-:Y:S05]  /*0fd0*/  @P0 BRA `(.L_x_38) ;  /* 0xfffffff400640947 */ /* 0x000fea000383ffff */
.L_x_27:
[----:B------:R-:W-:Y:S05]  /*0fe0*/  BSYNC.RECONVERGENT B1 ;  /* 0x0000000000017941 */ /* 0x000fea0003800200 */
.L_x_26:
[----:B------:R-:W0:Y:S01]  /*0ff0*/  LDCU UR9, c[0x0][0x3b4] ;  /* 0x00007680ff0977ac */ /* 0x000e220008000800 */
[----:B------:R-:W-:-:S04]  /*1000*/  UIADD3 UR4, UPT, UPT, UR4, 0x1, URZ ;  /* 0x0000000104047890 */ /* 0x000fc8000fffe0ff */
[----:B0-----:R-:W-:-:S09]  /*1010*/  UISETP.NE.AND UP0, UPT, UR4, UR9, UPT ;  /* 0x000000090400728c */ /* 0x001fd2000bf05270 */
[----:B------:R-:W-:Y:S05]  /*1020*/  BRA.U UP0, `(.L_x_39) ;  /* 0xfffffff500347547 */ /* 0x000fea000b83ffff */
.L_x_25:
[----:B------:R-:W-:-:S04]  /*1030*/  VIMNMX R10, PT, PT, R10, R13, PT ;  /* 0x0000000d0a0a7248 */ /* 0x000fc80003fe0100 */
[----:B------:R-:W-:-:S13]  /*1040*/  ISETP.GE.AND P0, PT, R10, 0x1, PT ;  /* 0x000000010a00780c */ /* 0x000fda0003f06270 */
[----:B------:R-:W-:Y:S05]  /*1050*/  @!P0 EXIT ;  /* 0x000000000000894d */ /* 0x000fea0003800000 */
[----:B------:R-:W0:Y:S01]  /*1060*/  LDC.64 R2, c[0x0][0x380] ;  /* 0x0000e000ff027b82 */ /* 0x000e220000000a00 */
[----:B------:R-:W1:Y:S01]  /*1070*/  LDCU UR4, c[0x0][0x3a4] ;  /* 0x00007480ff0477ac */ /* 0x000e620008000800 */
[----:B0-----:R-:W-:-:S06]  /*1080*/  IMAD.WIDE.U32 R18, R18, 0x4, R2 ;  /* 0x0000000412127825 */ /* 0x001fcc00078e0002 */
[----:B------:R-:W0:Y:S01]  /*1090*/  LDC.64 R2, c[0x0][0x398] ;  /* 0x0000e600ff027b82 */ /* 0x000e220000000a00 */
[----:B------:R-:W2:Y:S01]  /*10a0*/  LDG.E R19, desc[UR12][R18.64] ;  /* 0x0000000c12137981 */ /* 0x000ea2000c1e1900 */
[----:B-1----:R-:W-:-:S04]  /*10b0*/  IMAD R9, R9, UR4, R12 ;  /* 0x0000000409097c24 */ /* 0x002fc8000f8e020c */
[----:B0-----:R-:W-:-:S04]  /*10c0*/  IMAD.WIDE R2, R9, 0x4, R2 ;  /* 0x0000000409027825 */ /* 0x001fc800078e0202 */
[----:B--2---:R-:W-:Y:S01]  /*10d0*/  FADD R0, R19, R8 ;  /* 0x0000000813007221 */ /* 0x004fe20000000000 */
[----:B------:R-:W-:-:S04]  /*10e0*/  FSETP.GEU.AND P0, PT, R8, -R19, PT ;  /* 0x800000130800720b */ /* 0x000fc80003f0e000 */
[----:B------:R-:W-:-:S05]  /*10f0*/  FSEL R5, R0, RZ, P0 ;  /* 0x000000ff00057208 */ /* 0x000fca0000000000 */
[----:B------:R-:W-:Y:S01]  /*1100*/  STG.E desc[UR12][R2.64], R5 ;  /* 0x0000000502007986 */ /* 0x000fe2000c10190c */
[----:B------:R-:W-:Y:S05]  /*1110*/  EXIT ;  /* 0x000000000000794d */ /* 0x000fea0003800000 */
.L_x_40:
        /* <DEDUP_REMOVED lines=14> */
.L_x_56:


//--------------------- .text._Z9first_jjbPfS_S_S_iiiiii --------------------------
	.section	.text._Z9first_jjbPfS_S_S_iiiiii,"ax",@progbits
	.align	128
        .global         _Z9first_jjbPfS_S_S_iiiiii
        .type           _Z9first_jjbPfS_S_S_iiiiii,@function
        .size           _Z9first_jjbPfS_S_S_iiiiii,(.L_x_57 - _Z9first_jjbPfS_S_S_iiiiii)
        .other          _Z9first_jjbPfS_S_S_iiiiii,@"STO_CUDA_ENTRY STV_DEFAULT"
_Z9first_jjbPfS_S_S_iiiiii:
.text._Z9first_jjbPfS_S_S_iiiiii:
[----:B------:R-:W-:Y:S01]  /*0000*/  LDC R1, c[0x0][0x37c] ;  /* 0x0000df00ff017b82 */ /* 0x000fe20000000800 */
[----:B------:R-:W0:Y:S07]  /*0010*/  S2R R13, SR_TID.X ;  /* 0x00000000000d7919 */ /* 0x000e2e0000002100 */
[----:B------:R-:W0:Y:S01]  /*0020*/  S2UR UR4, SR_CTAID.Y ;  /* 0x00000000000479c3 */ /* 0x000e220000002600 */
[----:B------:R-:W1:Y:S01]  /*0030*/  LDCU.64 UR6, c[0x0][0x358] ;  /* 0x00006b00ff0677ac */ /* 0x000e620008000a00 */
[----:B------:R-:W-:Y:S01]  /*0040*/  BSSY.RECONVERGENT B0, `(.L_x_41) ;  /* 0x0000038000007945 */ /* 0x000fe20003800200 */
[----:B------:R-:W2:Y:S05]  /*0050*/  S2R R3, SR_TID.Y ;  /* 0x0000000000037919 */ /* 0x000eaa0000002200 */
[----:B------:R-:W0:Y:S08]  /*0060*/  LDC R0, c[0x0][0x360] ;  /* 0x0000d800ff007b82 */ /* 0x000e300000000800 */
[----:B------:R-:W2:Y:S08]  /*0070*/  S2UR UR5, SR_CTAID.Z ;  /* 0x00000000000579c3 */ /* 0x000eb00000002700 */
[----:B------:R-:W2:Y:S08]  /*0080*/  LDC R2, c[0x0][0x364] ;  /* 0x0000d900ff027b82 */ /* 0x000eb00000000800 */
[----:B------:R-:W3:Y:S01]  /*0090*/  LDC.64 R10, c[0x0][0x3a0] ;  /* 0x0000e800ff0a7b82 */ /* 0x000ee20000000a00 */
[----:B0-----:R-:W-:-:S02]  /*00a0*/  IMAD R13, R0, UR4, R13 ;  /* 0x00000004000d7c24 */ /* 0x001fc4000f8e020d */
[----:B------:R-:W0:Y:S05]  /*00b0*/  S2R R0, SR_CTAID.X ;  /* 0x0000000000007919 */ /* 0x000e2a0000002500 */
[----:B------:R-:W4:Y:S08]  /*00c0*/  LDC.64 R6, c[0x0][0x3a8] ;  /* 0x0000ea00ff067b82 */ /* 0x000f300000000a00 */
[----:B------:R-:W5:Y:S01]  /*00d0*/  LDC R21, c[0x0][0x3b0] ;  /* 0x0000ec00ff157b82 */ /* 0x000f620000000800 */
[----:B--2---:R-:W-:-:S02]  /*00e0*/  IMAD R3, R2, UR5, R3 ;  /* 0x0000000502037c24 */ /* 0x004fc4000f8e0203 */
[----:B---3--:R-:W-:Y:S01]  /*00f0*/  IMAD R15, R10, 0x3, RZ ;  /* 0x000000030a0f7824 */ /* 0x008fe200078e02ff */
[-C--:B----4-:R-:W-:Y:S01]  /*0100*/  IADD3 R2, PT, PT, R11, -R7.reuse, RZ ;  /* 0x800000070b027210 */ /* 0x090fe20007ffe0ff */
[-C--:B------:R-:W-:Y:S02]  /*0110*/  IMAD R20, R13, R6.reuse, RZ ;  /* 0x000000060d147224 */ /* 0x080fe400078e02ff */
[----:B------:R-:W-:Y:S01]  /*0120*/  IMAD R14, R3, R6, RZ ;  /* 0x00000006030e7224 */ /* 0x000fe200078e02ff */
[-C--:B------:R-:W-:Y:S01]  /*0130*/  ISETP.GE.AND P2, PT, R13, R2.reuse, PT ;  /* 0x000000020d00720c */ /* 0x080fe20003f46270 */
[----:B------:R-:W-:Y:S01]  /*0140*/  IMAD.IADD R6, R7, 0x1, -R20 ;  /* 0x0000000107067824 */ /* 0x000fe200078e0a14 */
[----:B------:R-:W-:Y:S02]  /*0150*/  ISETP.GE.AND P0, PT, R3, R2, PT ;  /* 0x000000020300720c */ /* 0x000fe40003f06270 */
[-C--:B------:R-:W-:Y:S02]  /*0160*/  IADD3 R2, PT, PT, R20, -R7.reuse, RZ ;  /* 0x8000000714027210 */ /* 0x080fe40007ffe0ff */
[----:B------:R-:W-:-:S02]  /*0170*/  IADD3 R5, PT, PT, R14, -R7, RZ ;  /* 0x800000070e057210 */ /* 0x000fc40007ffe0ff */
[----:B------:R-:W-:Y:S01]  /*0180*/  ISETP.GE.AND P1, PT, R20, R7, PT ;  /* 0x000000071400720c */ /* 0x000fe20003f26270 */
[----:B------:R-:W-:Y:S01]  /*0190*/  IMAD R4, R2, R15, RZ ;  /* 0x0000000f02047224 */ /* 0x000fe200078e02ff */
[CC--:B------:R-:W-:Y:S01]  /*01a0*/  ISETP.GE.AND P3, PT, R14.reuse, R7.reuse, PT ;  /* 0x000000070e00720c */ /* 0x0c0fe20003f66270 */
[----:B------:R-:W-:Y:S01]  /*01b0*/  IMAD R5, R5, 0x3, RZ ;  /* 0x0000000305057824 */ /* 0x000fe200078e02ff */
[----:B------:R-:W-:Y:S02]  /*01c0*/  IADD3 R8, PT, PT, -R14, R7, RZ ;  /* 0x000000070e087210 */ /* 0x000fe40007ffe1ff */
[----:B------:R-:W-:Y:S02]  /*01d0*/  SEL R2, R6, RZ, !P1 ;  /* 0x000000ff06027207 */ /* 0x000fe40004800000 */
[----:B------:R-:W-:Y:S02]  /*01e0*/  VIMNMX R12, PT, PT, RZ, R4, !PT ;  /* 0x00000004ff0c7248 */ /* 0x000fe40007fe0100 */
[----:B------:R-:W-:-:S02]  /*01f0*/  VIMNMX R17, PT, PT, RZ, R5, !PT ;  /* 0x00000005ff117248 */ /* 0x000fc40007fe0100 */
[----:B------:R-:W-:Y:S02]  /*0200*/  SEL R4, R8, RZ, !P3 ;  /* 0x000000ff08047207 */ /* 0x000fe40005800000 */
[----:B-----5:R-:W-:Y:S01]  /*0210*/  IADD3 R5, PT, PT, -R2, R21, RZ ;  /* 0x0000001502057210 */ /* 0x020fe20007ffe1ff */
[----:B01----:R-:W-:Y:S06]  /*0220*/  @!P2 BRA `(.L_x_42) ;  /* 0x000000000064a947 */ /* 0x003fec0003800000 */
[-C--:B------:R-:W-:Y:S02]  /*0230*/  IABS R6, R15.reuse ;  /* 0x0000000f00067213 */ /* 0x080fe40000000000 */
[----:B------:R-:W-:Y:S02]  /*0240*/  IABS R16, R12 ;  /* 0x0000000c00107213 */ /* 0x000fe40000000000 */
[----:B------:R-:W0:Y:S01]  /*0250*/  I2F.RP R5, R6 ;  /* 0x0000000600057306 */ /* 0x000e220000209400 */
[----:B------:R-:W-:-:S07]  /*0260*/  IABS R18, R15 ;  /* 0x0000000f00127213 */ /* 0x000fce0000000000 */
[----:B0-----:R-:W0:Y:S02]  /*0270*/  MUFU.RCP R5, R5 ;  /* 0x0000000500057308 */ /* 0x001e240000001000 */
[----:B0-----:R-:W-:Y:S02]  /*0280*/  IADD3 R8, PT, PT, R5, 0xffffffe, RZ ;  /* 0x0ffffffe05087810 */ /* 0x001fe40007ffe0ff */
[----:B------:R-:W-:-:S04]  /*0290*/  IADD3 R5, PT, PT, RZ, -R18, RZ ;  /* 0x80000012ff057210 */ /* 0x000fc80007ffe0ff */
[----:B------:R0:W1:Y:S02]  /*02a0*/  F2I.FTZ.U32.TRUNC.NTZ R9, R8 ;  /* 0x0000000800097305 */ /* 0x000064000021f000 */
[----:B0-----:R-:W-:Y:S02]  /*02b0*/  HFMA2 R8, -RZ, RZ, 0, 0 ;  /* 0x00000000ff087431 */ /* 0x001fe400000001ff */
[----:B-1----:R-:W-:-:S04]  /*02c0*/  IMAD.MOV R19, RZ, RZ, -R9 ;  /* 0x000000ffff137224 */ /* 0x002fc800078e0a09 */
[----:B------:R-:W-:-:S04]  /*02d0*/  IMAD R19, R19, R6, RZ ;  /* 0x0000000613137224 */ /* 0x000fc800078e02ff */
[----:B------:R-:W-:-:S06]  /*02e0*/  IMAD.HI.U32 R9, R9, R19, R8 ;  /* 0x0000001309097227 */ /* 0x000fcc00078e0008 */
[----:B------:R-:W-:-:S04]  /*02f0*/  IMAD.HI.U32 R9, R9, R16, RZ ;  /* 0x0000001009097227 */ /* 0x000fc800078e00ff */
        /* <DEDUP_REMOVED lines=10> */
[----:B------:R-:W-:-:S04]  /*03a0*/  @!P3 LOP3.LUT R9, RZ, R15, RZ, 0x33, !PT ;  /* 0x0000000fff09b212 */ /* 0x000fc800078e33ff */
[----:B------:R-:W-:-:S07]  /*03b0*/  IADD3 R5, PT, PT, -R9, R10, RZ ;  /* 0x0000000a09057210 */ /* 0x000fce0007ffe1ff */
.L_x_42:
[----:B------:R-:W-:Y:S05]  /*03c0*/  BSYNC.RECONVERGENT B0 ;  /* 0x0000000000007941 */ /* 0x000fea0003800200 */
.L_x_41:
[----:B------:R-:W-:Y:S01]  /*03d0*/  ISETP.GE.AND P1, PT, R5, 0x1, PT ;  /* 0x000000010500780c */ /* 0x000fe20003f26270 */
[----:B------:R-:W-:Y:S01]  /*03e0*/  @P0 IMAD.HI.U32 R9, R17, 0x55555556, RZ ;  /* 0x5555555611090827 */ /* 0x000fe200078e00ff */
[----:B------:R-:W-:Y:S01]  /*03f0*/  BSSY.RECONVERGENT B0, `(.L_x_43) ;  /* 0x00000d5000007945 */ /* 0x000fe20003800200 */
[----:B------:R-:W-:Y:S02]  /*0400*/  MOV R34, RZ ;  /* 0x000000ff00227202 */ /* 0x000fe40000000f00 */
[----:B------:R-:W-:Y:S01]  /*0410*/  IMAD.IADD R6, R21, 0x1, -R4 ;  /* 0x0000000115067824 */ /* 0x000fe200078e0a04 */
[----:B------:R-:W-:Y:S01]  /*0420*/  @P0 IADD3 R6, PT, PT, -R9, R10, RZ ;  /* 0x0000000a09060210 */ /* 0x000fe20007ffe1ff */
[----:B------:R-:W-:-:S06]  /*0430*/  IMAD R8, R0, R11, R13 ;  /* 0x0000000b00087224 */ /* 0x000fcc00078e020d */
[----:B------:R-:W-:Y:S05]  /*0440*/  @!P1 BRA `(.L_x_44) ;  /* 0x0000000c003c9947 */ /* 0x000fea0003800000 */
[----:B------:R-:W0:Y:S01]  /*0450*/  LDC R33, c[0x0][0x3b4] ;  /* 0x0000ed00ff217b82 */ /* 0x000e220000000800 */
[----:B------:R-:W-:Y:S02]  /*0460*/  IADD3 R9, PT, PT, R12, R17, RZ ;  /* 0x000000110c097210 */ /* 0x000fe40007ffe0ff */
[----:B0-----:R-:W-:-:S13]  /*0470*/  ISETP.GE.AND P0, PT, R33, 0x1, PT ;  /* 0x000000012100780c */ /* 0x001fda0003f06270 */
[----:B------:R-:W-:Y:S05]  /*0480*/  @!P0 BRA `(.L_x_44) ;  /* 0x0000000c002c8947 */ /* 0x000fea0003800000 */
[----:B------:R-:W0:Y:S01]  /*0490*/  LDC.64 R24, c[0x0][0x388] ;  /* 0x0000e200ff187b82 */ /* 0x000e220000000a00 */
[----:B------:R-:W-:Y:S01]  /*04a0*/  VIMNMX R11, PT, PT, R14, R7, !PT ;  /* 0x000000070e0b7248 */ /* 0x000fe20007fe0100 */
[----:B------:R-:W-:Y:S01]  /*04b0*/  IMAD R10, R0, R33, RZ ;  /* 0x00000021000a7224 */ /* 0x000fe200078e02ff */
[----:B------:R-:W-:Y:S01]  /*04c0*/  VIMNMX R12, PT, PT, R20, R7, !PT ;  /* 0x00000007140c7248 */ /* 0x000fe20007fe0100 */
[----:B------:R-:W-:Y:S02]  /*04d0*/  HFMA2 R34, -RZ, RZ, 0, 0 ;  /* 0x00000000ff227431 */ /* 0x000fe400000001ff */
[----:B------:R-:W-:Y:S01]  /*04e0*/  IMAD.IADD R11, R11, 0x1, -R14 ;  /* 0x000000010b0b7824 */ /* 0x000fe200078e0a0e */
[C---:B------:R-:W-:Y:S01]  /*04f0*/  IADD3 R13, PT, PT, R10.reuse, 0x2, RZ ;  /* 0x000000020a0d7810 */ /* 0x040fe20007ffe0ff */
[C---:B------:R-:W-:Y:S01]  /*0500*/  VIADD R18, R10.reuse, 0x5 ;  /* 0x000000050a127836 */ /* 0x040fe20000000000 */
[C---:B------:R-:W-:Y:S01]  /*0510*/  IADD3 R14, PT, PT, R10.reuse, 0x3, RZ ;  /* 0x000000030a0e7810 */ /* 0x040fe20007ffe0ff */
[CC--:B------:R-:W-:Y:S01]  /*0520*/  IMAD R7, R10.reuse, R21.reuse, R21 ;  /* 0x000000150a077224 */ /* 0x0c0fe200078e0215 */
[C---:B------:R-:W-:Y:S01]  /*0530*/  IADD3 R16, PT, PT, R10.reuse, 0x4, RZ ;  /* 0x000000040a107810 */ /* 0x040fe20007ffe0ff */
[-CC-:B------:R-:W-:Y:S01]  /*0540*/  IMAD R15, R13, R21.reuse, R12.reuse ;  /* 0x000000150d0f7224 */ /* 0x180fe200078e020c */
[----:B------:R-:W-:Y:S01]  /*0550*/  IADD3 R26, PT, PT, R10, 0x7, RZ ;  /* 0x000000070a1a7810 */ /* 0x000fe20007ffe0ff */
[-CC-:B------:R-:W-:Y:S01]  /*0560*/  IMAD R17, R14, R21.reuse, R12.reuse ;  /* 0x000000150e117224 */ /* 0x180fe200078e020c */
[----:B------:R-:W-:Y:S01]  /*0570*/  IADD3 R22, PT, PT, R10, 0x6, RZ ;  /* 0x000000060a167810 */ /* 0x000fe20007ffe0ff */
[----:B------:R-:W-:-:S02]  /*0580*/  IMAD R19, R16, R21, R12 ;  /* 0x0000001510137224 */ /* 0x000fc400078e020c */
[-CC-:B------:R-:W-:Y:S02]  /*0590*/  IMAD R31, R10, R21.reuse, R12.reuse ;  /* 0x000000150a1f7224 */ /* 0x180fe400078e020c */
[--C-:B------:R-:W-:Y:S01]  /*05a0*/  IMAD R23, R18, R21, R12.reuse ;  /* 0x0000001512177224 */ /* 0x100fe200078e020c */
[----:B------:R-:W-:Y:S01]  /*05b0*/  IADD3 R16, PT, PT, -R20, R19, RZ ;  /* 0x0000001314107210 */ /* 0x000fe20007ffe1ff */
[--C-:B------:R-:W-:Y:S01]  /*05c0*/  IMAD R29, R26, R21, R12.reuse ;  /* 0x000000151a1d7224 */ /* 0x100fe200078e020c */
[----:B------:R-:W-:Y:S01]  /*05d0*/  IADD3 R13, PT, PT, -R20, R31, RZ ;  /* 0x0000001f140d7210 */ /* 0x000fe20007ffe1ff */
[----:B------:R-:W-:Y:S01]  /*05e0*/  IMAD R27, R22, R21, R12 ;  /* 0x00000015161b7224 */ /* 0x000fe200078e020c */
[----:B0-----:R-:W-:Y:S01]  /*05f0*/  IADD3 R24, P0, PT, R24, 0x10, RZ ;  /* 0x0000001018187810 */ /* 0x001fe20007f1e0ff */
[--C-:B------:R-:W-:Y:S01]  /*0600*/  IMAD.IADD R14, R15, 0x1, -R20.reuse ;  /* 0x000000010f0e7824 */ /* 0x100fe200078e0a14 */
[C---:B------:R-:W-:Y:S01]  /*0610*/  IADD3 R15, PT, PT, -R20.reuse, R17, RZ ;  /* 0x00000011140f7210 */ /* 0x040fe20007ffe1ff */
[----:B------:R-:W-:Y:S01]  /*0620*/  IMAD.IADD R18, R27, 0x1, -R20 ;  /* 0x000000011b127824 */ /* 0x000fe200078e0a14 */
[C---:B------:R-:W-:Y:S01]  /*0630*/  IADD3 R12, PT, PT, -R20.reuse, R12, R7 ;  /* 0x0000000c140c7210 */ /* 0x040fe20007ffe107 */
[----:B------:R-:W-:Y:S01]  /*0640*/  IMAD R22, R21, R21, RZ ;  /* 0x0000001515167224 */ /* 0x000fe200078e02ff */
[C---:B------:R-:W-:Y:S01]  /*0650*/  IADD3 R17, PT, PT, -R20.reuse, R23, RZ ;  /* 0x0000001714117210 */ /* 0x040fe20007ffe1ff */
[----:B------:R-:W-:Y:S01]  /*0660*/  IMAD.MOV.U32 R21, RZ, RZ, RZ ;  /* 0x000000ffff157224 */ /* 0x000fe200078e00ff */
[----:B------:R-:W-:-:S02]  /*0670*/  IADD3 R19, PT, PT, -R20, R29, RZ ;  /* 0x0000001d14137210 */ /* 0x000fc40007ffe1ff */
[----:B------:R-:W-:Y:S02]  /*0680*/  IADD3.X R25, PT, PT, RZ, R25, RZ, P0, !PT ;  /* 0x00000019ff197210 */ /* 0x000fe400007fe4ff */
[----:B------:R-:W-:-:S07]  /*0690*/  LOP3.LUT R20, R33, 0x7ffffff8, RZ, 0xc0, !PT ;  /* 0x7ffffff821147812 */ /* 0x000fce00078ec0ff */
.L_x_52:
[----:B------:R-:W-:Y:S01]  /*06a0*/  ISETP.GT.AND P0, PT, R6, RZ, PT ;  /* 0x000000ff0600720c */ /* 0x000fe20003f04270 */
[----:B------:R-:W-:-:S12]  /*06b0*/  BSSY.RECONVERGENT B1, `(.L_x_45) ;  /* 0x00000a5000017945 */ /* 0x000fd80003800200 */
[----:B------:R-:W-:Y:S05]  /*06c0*/  @!P0 BRA `(.L_x_46) ;  /* 0x00000008008c8947 */ /* 0x000fea0003800000 */
[----:B------:R-:W0:Y:S01]  /*06d0*/  LDCU UR4, c[0x0][0x3b0] ;  /* 0x00007600ff0477ac */ /* 0x000e220008000800 */
[-C--:B------:R-:W-:Y:S02]  /*06e0*/  IADD3 R36, PT, PT, R19, R21.reuse, RZ ;  /* 0x0000001513247210 */ /* 0x080fe40007ffe0ff */
[----:B------:R-:W-:Y:S02]  /*06f0*/  IADD3 R38, PT, PT, R13, R21, RZ ;  /* 0x000000150d267210 */ /* 0x000fe40007ffe0ff */
[----:B------:R-:W-:Y:S01]  /*0700*/  MOV R23, RZ ;  /* 0x000000ff00177202 */ /* 0x000fe20000000f00 */
[--C-:B0-----:R-:W-:Y:S02]  /*0710*/  IMAD R36, R36, UR4, R11.reuse ;  /* 0x0000000424247c24 */ /* 0x101fe4000f8e020b */
[----:B------:R-:W-:-:S07]  /*0720*/  IMAD R38, R38, UR4, R11 ;  /* 0x0000000426267c24 */ /* 0x000fce000f8e020b */
.L_x_51:
[----:B------:R-:W0:Y:S01]  /*0730*/  LDC R40, c[0x0][0x3b4] ;  /* 0x0000ed00ff287b82 */ /* 0x000e220000000800 */
[----:B------:R-:W1:Y:S01]  /*0740*/  LDCU UR4, c[0x0][0x3a0] ;  /* 0x00007400ff0477ac */ /* 0x000e620008000800 */
[----:B------:R-:W-:Y:S02]  /*0750*/  IMAD.MOV.U32 R7, RZ, RZ, RZ ;  /* 0x000000ffff077224 */ /* 0x000fe400078e00ff */
[----:B-1----:R-:W-:Y:S01]  /*0760*/  IMAD R37, R21, UR4, R23 ;  /* 0x0000000415257c24 */ /* 0x002fe2000f8e0217 */
[----:B0-----:R-:W-:-:S03]  /*0770*/  ISETP.GE.U32.AND P0, PT, R40, 0x8, PT ;  /* 0x000000082800780c */ /* 0x001fc60003f06070 */
[----:B------:R-:W-:-:S10]  /*0780*/  IMAD R37, R37, R40, R9 ;  /* 0x0000002825257224 */ /* 0x000fd400078e0209 */
[----:B------:R-:W-:Y:S05]  /*0790*/  @!P0 BRA `(.L_x_47) ;  /* 0x0000000400188947 */ /* 0x000fea0003800000 */
[----:B------:R-:W0:Y:S01]  /*07a0*/  LDCU UR4, c[0x0][0x3b0] ;  /* 0x00007600ff0477ac */ /* 0x000e220008000800 */
[-C--:B------:R-:W-:Y:S01]  /*07b0*/  IADD3 R42, PT, PT, R17, R21.reuse, RZ ;  /* 0x00000015112a7210 */ /* 0x080fe20007ffe0ff */
[----:B------:R-:W-:Y:S01]  /*07c0*/  IMAD.IADD R32, R16, 0x1, R21 ;  /* 0x0000000110207824 */ /* 0x000fe200078e0215 */
[-C--:B------:R-:W-:Y:S01]  /*07d0*/  IADD3 R26, PT, PT, R12, R21.reuse, RZ ;  /* 0x000000150c1a7210 */ /* 0x080fe20007ffe0ff */
[----:B------:R-:W-:Y:S01]  /*07e0*/  IMAD.IADD R43, R36, 0x1, R23 ;  /* 0x00000001242b7824 */ /* 0x000fe200078e0217 */
[-C--:B------:R-:W-:Y:S02]  /*07f0*/  IADD3 R30, PT, PT, R15, R21.reuse, RZ ;  /* 0x000000150f1e7210 */ /* 0x080fe40007ffe0ff */
[-C--:B------:R-:W-:Y:S02]  /*0800*/  IADD3 R28, PT, PT, R14, R21.reuse, RZ ;  /* 0x000000150e1c7210 */ /* 0x080fe40007ffe0ff */
[----:B------:R-:W-:Y:S02]  /*0810*/  IADD3 R44, PT, PT, R18, R21, RZ ;  /* 0x00000015122c7210 */ /* 0x000fe40007ffe0ff */
[----:B------:R-:W-:-:S02]  /*0820*/  IADD3 R39, PT, PT, -R20, RZ, RZ ;  /* 0x000000ff14277210 */ /* 0x000fc40007ffe1ff */
[----:B------:R-:W-:Y:S02]  /*0830*/  IADD3 R41, PT, PT, R38, R23, RZ ;  /* 0x0000001726297210 */ /* 0x000fe40007ffe0ff */
[----:B------:R-:W-:Y:S01]  /*0840*/  MOV R45, R37 ;  /* 0x00000025002d7202 */ /* 0x000fe20000000f00 */
[--C-:B0-----:R-:W-:Y:S02]  /*0850*/  IMAD R42, R42, UR4, R11.reuse ;  /* 0x000000042a2a7c24 */ /* 0x101fe4000f8e020b */
[--C-:B------:R-:W-:Y:S02]  /*0860*/  IMAD R26, R26, UR4, R11.reuse ;  /* 0x000000041a1a7c24 */ /* 0x100fe4000f8e020b */
[--C-:B------:R-:W-:Y:S01]  /*0870*/  IMAD R30, R30, UR4, R11.reuse ;  /* 0x000000041e1e7c24 */ /* 0x100fe2000f8e020b */
[-C--:B------:R-:W-:Y:S01]  /*0880*/  IADD3 R53, PT, PT, R42, R23.reuse, RZ ;  /* 0x000000172a357210 */ /* 0x080fe20007ffe0ff */
[--C-:B------:R-:W-:Y:S01]  /*0890*/  IMAD R32, R32, UR4, R11.reuse ;  /* 0x0000000420207c24 */ /* 0x100fe2000f8e020b */
[-C--:B------:R-:W-:Y:S01]  /*08a0*/  IADD3 R7, PT, PT, R26, R23.reuse, RZ ;  /* 0x000000171a077210 */ /* 0x080fe20007ffe0ff */
[--C-:B------:R-:W-:Y:S01]  /*08b0*/  IMAD R28, R28, UR4, R11.reuse ;  /* 0x000000041c1c7c24 */ /* 0x100fe2000f8e020b */
[-C--:B------:R-:W-:Y:S01]  /*08c0*/  IADD3 R49, PT, PT, R30, R23.reuse, RZ ;  /* 0x000000171e317210 */ /* 0x080fe20007ffe0ff */
[----:B------:R-:W-:Y:S01]  /*08d0*/  IMAD R44, R44, UR4, R11 ;  /* 0x000000042c2c7c24 */ /* 0x000fe2000f8e020b */
[----:B------:R-:W-:Y:S01]  /*08e0*/  IADD3 R51, PT, PT, R32, R23, RZ ;  /* 0x0000001720337210 */ /* 0x000fe20007ffe0ff */
[----:B------:R-:W-:-:S02]  /*08f0*/  IMAD.IADD R47, R28, 0x1, R23 ;  /* 0x000000011c2f7824 */ /* 0x000fc400078e0217 */
[----:B------:R-:W-:-:S07]  /*0900*/  IMAD.IADD R42, R44, 0x1, R23 ;  /* 0x000000012c2a7824 */ /* 0x000fce00078e0217 */
.L_x_48:
[----:B------:R-:W0:Y:S01]  /*0910*/  LDC.64 R28, c[0x0][0x390] ;  /* 0x0000e400ff1c7b82 */ /* 0x000e220000000a00 */
[----:B------:R-:W-:-:S05]  /*0920*/  IMAD.WIDE R26, R45, 0x4, R24 ;  /* 0x000000042d1a7825 */ /* 0x000fca00078e0218 */
[----:B------:R-:W2:Y:S04]  /*0930*/  LDG.E R33, desc[UR6][R26.64+-0x10] ;  /* 0xfffff0061a217981 */ /* 0x000ea8000c1e1900 */
[----:B------:R-:W3:Y:S04]  /*0940*/  LDG.E R46, desc[UR6][R26.64+-0xc] ;  /* 0xfffff4061a2e7981 */ /* 0x000ee8000c1e1900 */
[----:B------:R-:W4:Y:S04]  /*0950*/  LDG.E R50, desc[UR6][R26.64+-0x8] ;  /* 0xfffff8061a327981 */ /* 0x000f28000c1e1900 */
[----:B------:R-:W5:Y:S01]  /*0960*/  LDG.E R52, desc[UR6][R26.64+-0x4] ;  /* 0xfffffc061a347981 */ /* 0x000f62000c1e1900 */
[----:B0-----:R-:W-:-:S06]  /*0970*/  IMAD.WIDE R30, R41, 0x4, R28 ;  /* 0x00000004291e7825 */ /* 0x001fcc00078e021c */
[----:B------:R-:W2:Y:S02]  /*0980*/  LDG.E R30, desc[UR6][R30.64] ;  /* 0x000000061e1e7981 */ /* 0x000ea4000c1e1900 */
[----:B--2---:R-:W-:Y:S01]  /*0990*/  FFMA R44, R33, R30, R34 ;  /* 0x0000001e212c7223 */ /* 0x004fe20000000022 */
[----:B------:R-:W-:-:S04]  /*09a0*/  IMAD.WIDE R30, R7, 0x4, R28 ;  /* 0x00000004071e7825 */ /* 0x000fc800078e021c */
[--C-:B------:R-:W-:Y:S01]  /*09b0*/  IMAD.WIDE R32, R47, 0x4, R28.reuse ;  /* 0x000000042f207825 */ /* 0x100fe200078e021c */
[----:B------:R0:W3:Y:S03]  /*09c0*/  LDG.E R48, desc[UR6][R30.64] ;  /* 0x000000061e307981 */ /* 0x0000e6000c1e1900 */
[--C-:B------:R-:W-:Y:S02]  /*09d0*/  IMAD.WIDE R34, R49, 0x4, R28.reuse ;  /* 0x0000000431227825 */ /* 0x100fe400078e021c */
[----:B------:R-:W4:Y:S04]  /*09e0*/  LDG.E R33, desc[UR6][R32.64] ;  /* 0x0000000620217981 */ /* 0x000f28000c1e1900 */
[----:B------:R-:W5:Y:S01]  /*09f0*/  LDG.E R35, desc[UR6][R34.64] ;  /* 0x0000000622237981 */ /* 0x000f62000c1e1900 */
[----:B0-----:R-:W-:-:S06]  /*0a00*/  IMAD.WIDE R30, R53, 0x4, R28 ;  /* 0x00000004351e7825 */ /* 0x001fcc00078e021c */
[----:B------:R-:W2:Y:S01]  /*0a10*/  LDG.E R30, desc[UR6][R30.64] ;  /* 0x000000061e1e7981 */ /* 0x000ea2000c1e1900 */
[----:B---3--:R-:W-:-:S03]  /*0a20*/  FFMA R44, R46, R48, R44 ;  /* 0x000000302e2c7223 */ /* 0x008fc6000000002c */
[----:B------:R-:W3:Y:S01]  /*0a30*/  LDG.E R48, desc[UR6][R26.64] ;  /* 0x000000061a307981 */ /* 0x000ee2000c1e1900 */
[----:B----4-:R-:W-:-:S03]  /*0a40*/  FFMA R44, R50, R33, R44 ;  /* 0x00000021322c7223 */ /* 0x010fc6000000002c */
[----:B------:R-:W2:Y:S01]  /*0a50*/  LDG.E R50, desc[UR6][R26.64+0x4] ;  /* 0x000004061a327981 */ /* 0x000ea2000c1e1900 */
[----:B-----5:R-:W-:Y:S01]  /*0a60*/  FFMA R44, R52, R35, R44 ;  /* 0x00000023342c7223 */ /* 0x020fe2000000002c */
[--C-:B------:R-:W-:Y:S02]  /*0a70*/  IMAD.WIDE R34, R51, 0x4, R28.reuse ;  /* 0x0000000433227825 */ /* 0x100fe400078e021c */
[----:B------:R-:W4:Y:S04]  /*0a80*/  LDG.E R52, desc[UR6][R26.64+0x8] ;  /* 0x000008061a347981 */ /* 0x000f28000c1e1900 */
[----:B------:R-:W3:Y:S01]  /*0a90*/  LDG.E R46, desc[UR6][R34.64] ;  /* 0x00000006222e7981 */ /* 0x000ee2000c1e1900 */
[----:B------:R-:W-:-:S04]  /*0aa0*/  IMAD.WIDE R32, R42, 0x4, R28 ;  /* 0x000000042a207825 */ /* 0x000fc800078e021c */
[----:B------:R-:W-:Y:S02]  /*0ab0*/  IMAD.WIDE R28, R43, 0x4, R28 ;  /* 0x000000042b1c7825 */ /* 0x000fe400078e021c */
[----:B------:R-:W4:Y:S04]  /*0ac0*/  LDG.E R32, desc[UR6][R32.64] ;  /* 0x0000000620207981 */ /* 0x000f28000c1e1900 */
[----:B------:R-:W5:Y:S04]  /*0ad0*/  LDG.E R34, desc[UR6][R26.64+0xc] ;  /* 0x00000c061a227981 */ /* 0x000f68000c1e1900 */
[----:B------:R-:W5:Y:S01]  /*0ae0*/  LDG.E R28, desc[UR6][R28.64] ;  /* 0x000000061c1c7981 */ /* 0x000f62000c1e1900 */
[----:B------:R-:W-:-:S04]  /*0af0*/  IADD3 R39, PT, PT, R39, 0x8, RZ ;  /* 0x0000000827277810 */ /* 0x000fc80007ffe0ff */
[----:B------:R-:W-:Y:S01]  /*0b00*/  ISETP.NE.AND P0, PT, R39, RZ, PT ;  /* 0x000000ff2700720c */ /* 0x000fe20003f05270 */
[C---:B------:R-:W-:Y:S01]  /*0b10*/  IMAD R49, R22.reuse, 0x8, R49 ;  /* 0x0000000816317824 */ /* 0x040fe200078e0231 */
[----:B------:R-:W-:Y:S01]  /*0b20*/  IADD3 R45, PT, PT, R45, 0x8, RZ ;  /* 0x000000082d2d7810 */ /* 0x000fe20007ffe0ff */
[C---:B------:R-:W-:Y:S01]  /*0b30*/  IMAD R41, R22.reuse, 0x8, R41 ;  /* 0x0000000816297824 */ /* 0x040fe200078e0229 */
[C---:B------:R-:W-:Y:S02]  /*0b40*/  LEA R7, R22.reuse, R7, 0x3 ;  /* 0x0000000716077211 */ /* 0x040fe400078e18ff */
[C---:B------:R-:W-:Y:S02]  /*0b50*/  LEA R47, R22.reuse, R47, 0x3 ;  /* 0x0000002f162f7211 */ /* 0x040fe400078e18ff */
[C---:B------:R-:W-:Y:S02]  /*0b60*/  LEA R51, R22.reuse, R51, 0x3 ;  /* 0x0000003316337211 */ /* 0x040fe400078e18ff */
[----:B------:R-:W-:-:S02]  /*0b70*/  LEA R53, R22, R53, 0x3 ;  /* 0x0000003516357211 */ /* 0x000fc400078e18ff */
[C---:B------:R-:W-:Y:S02]  /*0b80*/  LEA R42, R22.reuse, R42, 0x3 ;  /* 0x0000002a162a7211 */ /* 0x040fe400078e18ff */
[----:B------:R-:W-:Y:S01]  /*0b90*/  LEA R43, R22, R43, 0x3 ;  /* 0x0000002b162b7211 */ /* 0x000fe200078e18ff */
[----:B---3--:R-:W-:-:S04]  /*0ba0*/  FFMA R44, R48, R46, R44 ;  /* 0x0000002e302c7223 */ /* 0x008fc8000000002c */
[----:B--2---:R-:W-:-:S04]  /*0bb0*/  FFMA R35, R50, R30, R44 ;  /* 0x0000001e32237223 */ /* 0x004fc8000000002c */
[----:B----4-:R-:W-:-:S04]  /*0bc0*/  FFMA R35, R52, R32, R35 ;  /* 0x0000002034237223 */ /* 0x010fc80000000023 */
[----:B-----5:R-:W-:Y:S01]  /*0bd0*/  FFMA R34, R34, R28, R35 ;  /* 0x0000001c22227223 */ /* 0x020fe20000000023 */
[----:B------:R-:W-:Y:S06]  /*0be0*/  @P0 BRA `(.L_x_48) ;  /* 0xfffffffc00480947 */ /* 0x000fec000383ffff */
[----:B------:R-:W-:-:S07]  /*0bf0*/  MOV R7, R20 ;  /* 0x0000001400077202 */ /* 0x000fce0000000f00 */
.L_x_47:
[----:B------:R-:W0:Y:S02]  /*0c00*/  LDCU UR4, c[0x0][0x3b4] ;  /* 0x00007680ff0477ac */ /* 0x000e240008000800 */
[----:B0-----:R-:W-:-:S04]  /*0c10*/  ULOP3.LUT UR4, UR4, 0x7, URZ, 0xc0, !UPT ;  /* 0x0000000704047892 */ /* 0x001fc8000f8ec0ff */
[----:B------:R-:W-:-:S09]  /*0c20*/  UISETP.NE.AND UP0, UPT, UR4, URZ, UPT ;  /* 0x000000ff0400728c */ /* 0x000fd2000bf05270 */
[----:B------:R-:W-:Y:S05]  /*0c30*/  BRA.U !UP0, `(.L_x_49) ;  /* 0x0000000508247547 */ /* 0x000fea000b800000 */
[----:B------:R-:W-:Y:S01]  /*0c40*/  UIADD3 UR4, UPT, UPT, UR4, -0x1, URZ ;  /* 0xffffffff04047890 */ /* 0x000fe2000fffe0ff */
[----:B------:R-:W-:-:S03]  /*0c50*/  LOP3.LUT P0, R39, R40, 0x3, RZ, 0xc0, !PT ;  /* 0x0000000328277812 */ /* 0x000fc6000780c0ff */
[----:B------:R-:W-:-:S09]  /*0c60*/  UISETP.GE.U32.AND UP0, UPT, UR4, 0x3, UPT ;  /* 0x000000030400788c */ /* 0x000fd2000bf06070 */
[----:B------:R-:W-:Y:S05]  /*0c70*/  BRA.U !UP0, `(.L_x_50) ;  /* 0x0000000108847547 */ /* 0x000fea000b800000 */
[----:B------:R-:W0:Y:S01]  /*0c80*/  LDCU UR4, c[0x0][0x3b0] ;  /* 0x00007600ff0477ac */ /* 0x000e220008000800 */
[----:B------:R-:W1:Y:S01]  /*0c90*/  LDC.64 R26, c[0x0][0x390] ;  /* 0x0000e400ff1a7b82 */ /* 0x000e620000000a00 */
[----:B------:R-:W-:Y:S02]  /*0ca0*/  IADD3 R29, PT, PT, R2, R21, RZ ;  /* 0x00000015021d7210 */ /* 0x000fe40007ffe0ff */
[----:B------:R-:W-:Y:S02]  /*0cb0*/  IADD3 R28, PT, PT, R10, R7, RZ ;  /* 0x000000070a1c7210 */ /* 0x000fe40007ffe0ff */
[----:B------:R-:W-:-:S03]  /*0cc0*/  IADD3 R45, PT, PT, R4, R23, RZ ;  /* 0x00000017042d7210 */ /* 0x000fc60007ffe0ff */
[----:B------:R-:W2:Y:S01]  /*0cd0*/  LDC.64 R32, c[0x0][0x388] ;  /* 0x0000e200ff207b82 */ /* 0x000ea20000000a00 */
[----:B0-----:R-:W-:Y:S01]  /*0ce0*/  IMAD R28, R28, UR4, R29 ;  /* 0x000000041c1c7c24 */ /* 0x001fe2000f8e021d */
[----:B------:R-:W-:-:S03]  /*0cf0*/  IADD3 R29, PT, PT, R37, R7, RZ ;  /* 0x00000007251d7210 */ /* 0x000fc60007ffe0ff */
[C---:B------:R-:W-:Y:S02]  /*0d00*/  VIADD R30, R28.reuse, UR4 ;  /* 0x000000041c1e7c36 */ /* 0x040fe40008000000 */
[--C-:B------:R-:W-:Y:S02]  /*0d10*/  IMAD R43, R28, UR4, R45.reuse ;  /* 0x000000041c2b7c24 */ /* 0x100fe4000f8e022d */
[C---:B------:R-:W-:Y:S01]  /*0d20*/  IMAD R31, R30.reuse, UR4, R45 ;  /* 0x000000041e1f7c24 */ /* 0x040fe2000f8e022d */
[----:B------:R-:W-:Y:S01]  /*0d30*/  IADD3 R28, PT, PT, R30, UR4, RZ ;  /* 0x000000041e1c7c10 */ /* 0x000fe2000fffe0ff */
[----:B-1----:R-:W-:-:S03]  /*0d40*/  IMAD.WIDE R42, R43, 0x4, R26 ;  /* 0x000000042b2a7825 */ /* 0x002fc600078e021a */
[C---:B------:R-:W-:Y:S01]  /*0d50*/  IADD3 R41, PT, PT, R28.reuse, UR4, RZ ;  /* 0x000000041c297c10 */ /* 0x040fe2000fffe0ff */
[----:B------:R-:W-:Y:S02]  /*0d60*/  IMAD.WIDE R30, R31, 0x4, R26 ;  /* 0x000000041f1e7825 */ /* 0x000fe400078e021a */
[----:B------:R-:W3:Y:S02]  /*0d70*/  LDG.E R42, desc[UR6][R42.64] ;  /* 0x000000062a2a7981 */ /* 0x000ee4000c1e1900 */
[----:B--2---:R-:W-:Y:S02]  /*0d80*/  IMAD.WIDE R32, R29, 0x4, R32 ;  /* 0x000000041d207825 */ /* 0x004fe400078e0220 */
[----:B------:R-:W2:Y:S02]  /*0d90*/  LDG.E R30, desc[UR6][R30.64] ;  /* 0x000000061e1e7981 */ /* 0x000ea4000c1e1900 */
[--C-:B------:R-:W-:Y:S02]  /*0da0*/  IMAD R29, R28, UR4, R45.reuse ;  /* 0x000000041c1d7c24 */ /* 0x100fe4000f8e022d */
[----:B------:R-:W3:Y:S01]  /*0db0*/  LDG.E R35, desc[UR6][R32.64] ;  /* 0x0000000620237981 */ /* 0x000ee2000c1e1900 */
[----:B------:R-:W-:-:S02]  /*0dc0*/  IMAD R41, R41, UR4, R45 ;  /* 0x0000000429297c24 */ /* 0x000fc4000f8e022d */
[--C-:B------:R-:W-:Y:S01]  /*0dd0*/  IMAD.WIDE R28, R29, 0x4, R26.reuse ;  /* 0x000000041d1c7825 */ /* 0x100fe200078e021a */
[----:B------:R-:W2:Y:S03]  /*0de0*/  LDG.E R44, desc[UR6][R32.64+0x4] ;  /* 0x00000406202c7981 */ /* 0x000ea6000c1e1900 */
[----:B------:R-:W-:Y:S01]  /*0df0*/  IMAD.WIDE R26, R41, 0x4, R26 ;  /* 0x00000004291a7825 */ /* 0x000fe200078e021a */
        /* <DEDUP_REMOVED lines=9> */
.L_x_50:
[----:B------:R-:W-:Y:S05]  /*0e90*/  @!P0 BRA `(.L_x_49) ;  /* 0x00000000008c8947 */ /* 0x000fea0003800000 */
[----:B------:R-:W-:Y:S01]  /*0ea0*/  ISETP.NE.AND P0, PT, R39, 0x1, PT ;  /* 0x000000012700780c */ /* 0x000fe20003f05270 */
[----:B------:R-:W-:Y:S01]  /*0eb0*/  IMAD.IADD R46, R2, 0x1, R21 ;  /* 0x00000001022e7824 */ /* 0x000fe200078e0215 */
[----:B------:R-:W-:Y:S02]  /*0ec0*/  LOP3.LUT P1, RZ, R40, 0x1, RZ, 0xc0, !PT ;  /* 0x0000000128ff7812 */ /* 0x000fe4000782c0ff */
[----:B------:R-:W-:-:S09]  /*0ed0*/  IADD3 R42, PT, PT, R4, R23, RZ ;  /* 0x00000017042a7210 */ /* 0x000fd20007ffe0ff */
[----:B------:R-:W0:Y:S01]  /*0ee0*/  @P0 LDC R33, c[0x0][0x3b0] ;  /* 0x0000ec00ff210b82 */ /* 0x000e220000000800 */
[-C--:B------:R-:W-:Y:S02]  /*0ef0*/  @P0 IADD3 R32, PT, PT, R10, R7.reuse, RZ ;  /* 0x000000070a200210 */ /* 0x080fe40007ffe0ff */
[----:B------:R-:W-:Y:S02]  /*0f00*/  @P0 IADD3 R39, PT, PT, R37, R7, RZ ;  /* 0x0000000725270210 */ /* 0x000fe40007ffe0ff */
[----:B------:R-:W-:-:S03]  /*0f10*/  @P0 IADD3 R7, PT, PT, R7, 0x2, RZ ;  /* 0x0000000207070810 */ /* 0x000fc60007ffe0ff */
[----:B------:R-:W1:Y:S01]  /*0f20*/  @P0 LDC.64 R30, c[0x0][0x390] ;  /* 0x0000e400ff1e0b82 */ /* 0x000e620000000a00 */
[-C--:B------:R-:W-:Y:S02]  /*0f30*/  @P1 IADD3 R44, PT, PT, R10, R7.reuse, RZ ;  /* 0x000000070a2c1210 */ /* 0x080fe40007ffe0ff */
[----:B------:R-:W-:-:S05]  /*0f40*/  @P1 IADD3 R37, PT, PT, R37, R7, RZ ;  /* 0x0000000725251210 */ /* 0x000fca0007ffe0ff */
[----:B------:R-:W2:Y:S08]  /*0f50*/  @P1 LDC R35, c[0x0][0x3b0] ;  /* 0x0000ec00ff231b82 */ /* 0x000eb00000000800 */
[----:B------:R-:W3:Y:S01]  /*0f60*/  @P0 LDC.64 R40, c[0x0][0x388] ;  /* 0x0000e200ff280b82 */ /* 0x000ee20000000a00 */
[----:B0-----:R-:W-:-:S04]  /*0f70*/  @P0 IMAD R32, R32, R33, R46 ;  /* 0x0000002120200224 */ /* 0x001fc800078e022e */
[C---:B------:R-:W-:Y:S02]  /*0f80*/  @P0 IMAD.IADD R45, R32.reuse, 0x1, R33 ;  /* 0x00000001202d0824 */ /* 0x040fe400078e0221 */
[-CC-:B------:R-:W-:Y:S01]  /*0f90*/  @P0 IMAD R43, R32, R33.reuse, R42.reuse ;  /* 0x00000021202b0224 */ /* 0x180fe200078e022a */
[----:B------:R-:W0:Y:S01]  /*0fa0*/  @P1 LDC.64 R28, c[0x0][0x388] ;  /* 0x0000e200ff1c1b82 */ /* 0x000e220000000a00 */
[----:B------:R-:W-:Y:S02]  /*0fb0*/  @P0 IMAD R45, R45, R33, R42 ;  /* 0x000000212d2d0224 */ /* 0x000fe400078e022a */
[----:B-1----:R-:W-:-:S04]  /*0fc0*/  @P0 IMAD.WIDE R32, R43, 0x4, R30 ;  /* 0x000000042b200825 */ /* 0x002fc800078e021e */
[----:B------:R-:W-:Y:S01]  /*0fd0*/  @P0 IMAD.WIDE R30, R45, 0x4, R30 ;  /* 0x000000042d1e0825 */ /* 0x000fe200078e021e */
[----:B------:R-:W1:Y:S01]  /*0fe0*/  @P1 LDC.64 R26, c[0x0][0x390] ;  /* 0x0000e400ff1a1b82 */ /* 0x000e620000000a00 */
[----:B------:R-:W4:Y:S02]  /*0ff0*/  @P0 LDG.E R32, desc[UR6][R32.64] ;  /* 0x0000000620200981 */ /* 0x000f24000c1e1900 */
[----:B--2---:R-:W-:Y:S02]  /*1000*/  @P1 IMAD R44, R44, R35, R46 ;  /* 0x000000232c2c1224 */ /* 0x004fe400078e022e */
[----:B------:R-:W2:Y:S01]  /*1010*/  @P0 LDG.E R30, desc[UR6][R30.64] ;  /* 0x000000061e1e0981 */ /* 0x000ea2000c1e1900 */
[----:B---3--:R-:W-:-:S04]  /*1020*/  @P0 IMAD.WIDE R40, R39, 0x4, R40 ;  /* 0x0000000427280825 */ /* 0x008fc800078e0228 */
[----:B------:R-:W-:Y:S01]  /*1030*/  @P1 IMAD R35, R44, R35, R42 ;  /* 0x000000232c231224 */ /* 0x000fe200078e022a */
[----:B------:R-:W4:Y:S01]  /*1040*/  @P0 LDG.E R7, desc[UR6][R40.64] ;  /* 0x0000000628070981 */ /* 0x000f22000c1e1900 */
[----:B0-----:R-:W-:-:S03]  /*1050*/  @P1 IMAD.WIDE R28, R37, 0x4, R28 ;  /* 0x00000004251c1825 */ /* 0x001fc600078e021c */
[----:B------:R-:W2:Y:S04]  /*1060*/  @P0 LDG.E R42, desc[UR6][R40.64+0x4] ;  /* 0x00000406282a0981 */ /* 0x000ea8000c1e1900 */
[----:B------:R-:W3:Y:S01]  /*1070*/  @P1 LDG.E R29, desc[UR6][R28.64] ;  /* 0x000000061c1d1981 */ /* 0x000ee2000c1e1900 */
[----:B-1----:R-:W-:-:S06]  /*1080*/  @P1 IMAD.WIDE R26, R35, 0x4, R26 ;  /* 0x00000004231a1825 */ /* 0x002fcc00078e021a */
[----:B------:R-:W3:Y:S01]  /*1090*/  @P1 LDG.E R26, desc[UR6][R26.64] ;  /* 0x000000061a1a1981 */ /* 0x000ee2000c1e1900 */
[----:B----4-:R-:W-:-:S04]  /*10a0*/  @P0 FFMA R7, R7, R32, R34 ;  /* 0x0000002007070223 */ /* 0x010fc80000000022 */
[----:B--2---:R-:W-:-:S04]  /*10b0*/  @P0 FFMA R34, R42, R30, R7 ;  /* 0x0000001e2a220223 */ /* 0x004fc80000000007 */
[----:B---3--:R-:W-:-:S07]  /*10c0*/  @P1 FFMA R34, R29, R26, R34 ;  /* 0x0000001a1d221223 */ /* 0x008fce0000000022 */
.L_x_49:
[----:B------:R-:W-:-:S04]  /*10d0*/  IADD3 R23, PT, PT, R23, 0x1, RZ ;  /* 0x0000000117177810 */ /* 0x000fc80007ffe0ff */
[----:B------:R-:W-:-:S13]  /*10e0*/  ISETP.NE.AND P0, PT, R23, R6, PT ;  /* 0x000000061700720c */ /* 0x000fda0003f05270 */
[----:B------:R-:W-:Y:S05]  /*10f0*/  @P0 BRA `(.L_x_51) ;  /* 0xfffffff4008c0947 */ /* 0x000fea000383ffff */
.L_x_46:
[----:B------:R-:W-:Y:S05]  /*1100*/  BSYNC.RECONVERGENT B1 ;  /* 0x0000000000017941 */ /* 0x000fea0003800200 */
.L_x_45:
[----:B------:R-:W-:-:S04]  /*1110*/  IADD3 R21, PT, PT, R21, 0x1, RZ ;  /* 0x0000000115157810 */ /* 0x000fc80007ffe0ff */
[----:B------:R-:W-:-:S13]  /*1120*/  ISETP.NE.AND P0, PT, R21, R5, PT ;  /* 0x000000051500720c */ /* 0x000fda0003f05270 */
[----:B------:R-:W-:Y:S05]  /*1130*/  @P0 BRA `(.L_x_52) ;  /* 0xfffffff400580947 */ /* 0x000fea000383ffff */
.L_x_44:
[----:B------:R-:W-:Y:S05]  /*1140*/  BSYNC.RECONVERGENT B0 ;  /* 0x0000000000007941 */ /* 0x000fea0003800200 */
.L_x_43:
[----:B------:R-:W0:Y:S01]  /*1150*/  LDC.64 R4, c[0x0][0x380] ;  /* 0x0000e000ff047b82 */ /* 0x000e220000000a00 */
[----:B------:R-:W1:Y:S07]  /*1160*/  LDCU UR4, c[0x0][0x3a4] ;  /* 0x00007480ff0477ac */ /* 0x000e6e0008000800 */
[----:B------:R-:W2:Y:S01]  /*1170*/  LDC.64 R6, c[0x0][0x398] ;  /* 0x0000e600ff067b82 */ /* 0x000ea20000000a00 */
[----:B0-----:R-:W-:-:S06]  /*1180*/  IMAD.WIDE.U32 R4, R0, 0x4, R4 ;  /* 0x0000000400047825 */ /* 0x001fcc00078e0004 */
[----:B------:R-:W3:Y:S01]  /*1190*/  LDG.E R5, desc[UR6][R4.64] ;  /* 0x0000000604057981 */ /* 0x000ee2000c1e1900 */
[----:B-1----:R-:W-:-:S04]  /*11a0*/  IMAD R3, R8, UR4, R3 ;  /* 0x0000000408037c24 */ /* 0x002fc8000f8e0203 */
[----:B--2---:R-:W-:-:S04]  /*11b0*/  IMAD.WIDE R2, R3, 0x4, R6 ;  /* 0x0000000403027825 */ /* 0x004fc800078e0206 */
[----:B---3--:R-:W-:Y:S01]  /*11c0*/  FADD R0, R5, R34 ;  /* 0x0000002205007221 */ /* 0x008fe20000000000 */
[----:B------:R-:W-:-:S04]  /*11d0*/  FSETP.GEU.AND P0, PT, R34, -R5, PT ;  /* 0x800000052200720b */ /* 0x000fc80003f0e000 */
[----:B------:R-:W-:-:S05]  /*11e0*/  FSEL R7, R0, RZ, P0 ;  /* 0x000000ff00077208 */ /* 0x000fca0000000000 */
[----:B------:R-:W-:Y:S01]  /*11f0*/  STG.E desc[UR6][R2.64], R7 ;  /* 0x0000000702007986 */ /* 0x000fe2000c101906 */
[----:B------:R-:W-:Y:S05]  /*1200*/  EXIT ;  /* 0x000000000000794d */ /* 0x000fea0003800000 */
.L_x_53:
        /* <DEDUP_REMOVED lines=15> */
.L_x_57:


//--------------------- .nv.shared.reserved.0     --------------------------
	.section	.nv.shared.reserved.0,"aw",@nobits
	.weak		__nv_reservedSMEM_offset_0_alias
	.size		__nv_reservedSMEM_offset_0_alias, 0, 64
	.other		__nv_reservedSMEM_offset_0_alias,@"STO_CUDA_RESERVED_SHARED STV_DEFAULT"
__nv_reservedSMEM_offset_0_alias:
	.zero		0
	.zero		64


//--------------------- .nv.constant0._Z6fc_jjbPfS_S_S_ib --------------------------
	.section	.nv.constant0._Z6fc_jjbPfS_S_S_ib,"a",@progbits
	.sectionflags	@""
	.align	4
.nv.constant0._Z6fc_jjbPfS_S_S_ib:
	.zero		933


//--------------------- .nv.constant0._Z7max_jjbPfS_iiiii --------------------------
	.section	.nv.constant0._Z7max_jjbPfS_iiiii,"a",@progbits
	.sectionflags	@""
	.align	4
.nv.constant0._Z7max_jjbPfS_iiiii:
	.zero		932


//--------------------- .nv.constant0._Z8conv_jjbPfS_S_S_iiiiii --------------------------
	.section	.nv.constant0._Z8conv_jjbPfS_S_S_iiiiii,"a",@progbits
	.sectionflags	@""
	.align	4
.nv.constant0._Z8conv_jjbPfS_S_S_iiiiii:
	.zero		952


//--------------------- .nv.constant0._Z9first_jjbPfS_S_S_iiiiii --------------------------
	.section	.nv.constant0._Z9first_jjbPfS_S_S_iiiiii,"a",@progbits
	.sectionflags	@""
	.align	4
.nv.constant0._Z9first_jjbPfS_S_S_iiiiii:
	.zero		952


//--------------------- SYMBOLS --------------------------

	.type		.nv.reservedSmem.offset0,@object
	.size		.nv.reservedSmem.offset0,0x4
